//
// Generated by NVIDIA NVVM Compiler
//
// Compiler Build ID: CL-36424714
// Cuda compilation tools, release 13.0, V13.0.88
// Based on NVVM 20.0.0
//

.version 9.0
.target sm_100
.address_size 64

	// .globl	_Z11convolutionPfS_
.const .align 4 .b8 F_c[100];
// _ZZ11convolutionPfS_E4N_ds has been demoted
// _ZZ37convolution_tiled_2D_const_mem_kernelPfS_E3P_s has been demoted
// _ZZ40convolution_tiled_2D_const_mem_kernel_v2PfS_E3P_s has been demoted

.visible .entry _Z11convolutionPfS_(
	.param .u64 .ptr .align 1 _Z11convolutionPfS__param_0,
	.param .u64 .ptr .align 1 _Z11convolutionPfS__param_1
)
{
	.reg .pred 	%p<13>;
	.reg .b16 	%rs<6>;
	.reg .b32 	%r<38>;
	.reg .b32 	%f<200>;
	.reg .b64 	%rd<10>;
	// demoted variable
	.shared .align 4 .b8 _ZZ11convolutionPfS_E4N_ds[1600];
	ld.param.u64 	%rd4, [_Z11convolutionPfS__param_0];
	cvta.to.global.u64 	%rd5, %rd4;
	mov.u32 	%r3, %tid.y;
	shl.b32 	%r4, %r3, 4;
	mov.u32 	%r5, %tid.x;
	add.s32 	%r6, %r4, %r5;
	cvt.u16.u32 	%rs1, %r6;
	mul.hi.u16 	%rs2, %rs1, 26215;
	shr.u16 	%rs3, %rs2, 3;
	cvt.u32.u16 	%r7, %rs3;
	mul.lo.s16 	%rs4, %rs3, 20;
	sub.s16 	%rs5, %rs1, %rs4;
	cvt.u32.u16 	%r8, %rs5;
	mov.u32 	%r9, %ctaid.y;
	shl.b32 	%r10, %r9, 4;
	add.s32 	%r11, %r10, %r7;
	mov.u32 	%r12, %ctaid.x;
	shl.b32 	%r13, %r12, 4;
	add.s32 	%r14, %r13, %r8;
	add.s32 	%r15, %r14, -2;
	mad.lo.s32 	%r16, %r11, 11000, %r15;
	mad.lo.s32 	%r17, %r16, 3, -66000;
	add.s32 	%r18, %r11, -2;
	setp.lt.u32 	%p3, %r18, 10024;
	setp.lt.u32 	%p4, %r15, 11000;
	and.pred  	%p1, %p4, %p3;
	mul.wide.u16 	%r19, %rs3, 80;
	mov.u32 	%r20, _ZZ11convolutionPfS_E4N_ds;
	add.s32 	%r21, %r20, %r19;
	mul.wide.u16 	%r22, %rs5, 4;
	add.s32 	%r1, %r21, %r22;
	add.s32 	%r23, %r10, %r3;
	add.s32 	%r24, %r13, %r5;
	setp.lt.u32 	%p5, %r23, 10024;
	setp.lt.s32 	%p6, %r24, 11000;
	and.pred  	%p2, %p5, %p6;
	mul.wide.s32 	%rd6, %r17, 4;
	add.s64 	%rd1, %rd5, %rd6;
	mov.f32 	%f197, 0f00000000;
	not.pred 	%p7, %p1;
	@%p7 bra 	$L__BB0_2;
	ld.global.f32 	%f197, [%rd1];
$L__BB0_2:
	ld.param.u64 	%rd9, [_Z11convolutionPfS__param_1];
	st.shared.f32 	[%r1], %f197;
	bar.sync 	0;
	mad.lo.s32 	%r27, %r3, 80, %r20;
	mov.u32 	%r28, %tid.x;
	shl.b32 	%r29, %r28, 2;
	add.s32 	%r2, %r27, %r29;
	ld.shared.f32 	%f30, [%r2];
	ld.const.f32 	%f31, [F_c];
	fma.rn.f32 	%f32, %f30, %f31, 0f00000000;
	ld.shared.f32 	%f33, [%r2+4];
	ld.const.f32 	%f3, [F_c+4];
	fma.rn.f32 	%f34, %f33, %f3, %f32;
	ld.shared.f32 	%f35, [%r2+8];
	ld.const.f32 	%f4, [F_c+8];
	fma.rn.f32 	%f36, %f35, %f4, %f34;
	ld.shared.f32 	%f37, [%r2+12];
	ld.const.f32 	%f5, [F_c+12];
	fma.rn.f32 	%f38, %f37, %f5, %f36;
	ld.shared.f32 	%f39, [%r2+16];
	ld.const.f32 	%f6, [F_c+16];
	fma.rn.f32 	%f40, %f39, %f6, %f38;
	ld.shared.f32 	%f41, [%r2+80];
	ld.const.f32 	%f7, [F_c+20];
	fma.rn.f32 	%f42, %f41, %f7, %f40;
	ld.shared.f32 	%f43, [%r2+84];
	ld.const.f32 	%f44, [F_c+24];
	fma.rn.f32 	%f45, %f43, %f44, %f42;
	ld.shared.f32 	%f46, [%r2+88];
	ld.const.f32 	%f8, [F_c+28];
	fma.rn.f32 	%f47, %f46, %f8, %f45;
	ld.shared.f32 	%f48, [%r2+92];
	ld.const.f32 	%f9, [F_c+32];
	fma.rn.f32 	%f49, %f48, %f9, %f47;
	ld.shared.f32 	%f50, [%r2+96];
	ld.const.f32 	%f10, [F_c+36];
	fma.rn.f32 	%f51, %f50, %f10, %f49;
	ld.shared.f32 	%f52, [%r2+160];
	ld.const.f32 	%f11, [F_c+40];
	fma.rn.f32 	%f53, %f52, %f11, %f51;
	ld.shared.f32 	%f54, [%r2+164];
	ld.const.f32 	%f12, [F_c+44];
	fma.rn.f32 	%f55, %f54, %f12, %f53;
	ld.shared.f32 	%f56, [%r2+168];
	ld.const.f32 	%f13, [F_c+48];
	fma.rn.f32 	%f57, %f56, %f13, %f55;
	ld.shared.f32 	%f58, [%r2+172];
	ld.const.f32 	%f14, [F_c+52];
	fma.rn.f32 	%f59, %f58, %f14, %f57;
	ld.shared.f32 	%f60, [%r2+176];
	ld.const.f32 	%f15, [F_c+56];
	fma.rn.f32 	%f61, %f60, %f15, %f59;
	ld.shared.f32 	%f62, [%r2+240];
	ld.const.f32 	%f16, [F_c+60];
	fma.rn.f32 	%f63, %f62, %f16, %f61;
	ld.shared.f32 	%f64, [%r2+244];
	ld.const.f32 	%f65, [F_c+64];
	fma.rn.f32 	%f66, %f64, %f65, %f63;
	ld.shared.f32 	%f67, [%r2+248];
	ld.const.f32 	%f68, [F_c+68];
	fma.rn.f32 	%f69, %f67, %f68, %f66;
	ld.shared.f32 	%f70, [%r2+252];
	ld.const.f32 	%f17, [F_c+72];
	fma.rn.f32 	%f71, %f70, %f17, %f69;
	ld.shared.f32 	%f72, [%r2+256];
	ld.const.f32 	%f73, [F_c+76];
	fma.rn.f32 	%f74, %f72, %f73, %f71;
	ld.shared.f32 	%f75, [%r2+320];
	ld.const.f32 	%f18, [F_c+80];
	fma.rn.f32 	%f76, %f75, %f18, %f74;
	ld.shared.f32 	%f77, [%r2+324];
	ld.const.f32 	%f19, [F_c+84];
	fma.rn.f32 	%f78, %f77, %f19, %f76;
	ld.shared.f32 	%f79, [%r2+328];
	ld.const.f32 	%f80, [F_c+88];
	fma.rn.f32 	%f81, %f79, %f80, %f78;
	ld.shared.f32 	%f82, [%r2+332];
	ld.const.f32 	%f20, [F_c+92];
	fma.rn.f32 	%f83, %f82, %f20, %f81;
	ld.shared.f32 	%f84, [%r2+336];
	ld.const.f32 	%f21, [F_c+96];
	fma.rn.f32 	%f22, %f84, %f21, %f83;
	mov.u32 	%r30, %ctaid.y;
	shl.b32 	%r31, %r30, 4;
	add.s32 	%r32, %r31, %r3;
	mov.u32 	%r33, %ctaid.x;
	shl.b32 	%r34, %r33, 4;
	add.s32 	%r35, %r34, %r28;
	mad.lo.s32 	%r36, %r32, 11000, %r35;
	mul.lo.s32 	%r37, %r36, 3;
	cvta.to.global.u64 	%rd7, %rd9;
	mul.wide.s32 	%rd8, %r37, 4;
	add.s64 	%rd2, %rd7, %rd8;
	not.pred 	%p8, %p2;
	@%p8 bra 	$L__BB0_4;
	st.global.f32 	[%rd2], %f22;
$L__BB0_4:
	bar.sync 	0;
	mov.f32 	%f198, 0f00000000;
	@%p7 bra 	$L__BB0_6;
	ld.global.f32 	%f198, [%rd1+4];
$L__BB0_6:
	st.shared.f32 	[%r1], %f198;
	bar.sync 	0;
	ld.shared.f32 	%f86, [%r2];
	fma.rn.f32 	%f88, %f86, %f31, 0f00000000;
	ld.shared.f32 	%f89, [%r2+4];
	fma.rn.f32 	%f90, %f89, %f3, %f88;
	ld.shared.f32 	%f91, [%r2+8];
	fma.rn.f32 	%f92, %f91, %f4, %f90;
	ld.shared.f32 	%f93, [%r2+12];
	fma.rn.f32 	%f94, %f93, %f5, %f92;
	ld.shared.f32 	%f95, [%r2+16];
	fma.rn.f32 	%f96, %f95, %f6, %f94;
	ld.shared.f32 	%f97, [%r2+80];
	fma.rn.f32 	%f98, %f97, %f7, %f96;
	ld.shared.f32 	%f99, [%r2+84];
	fma.rn.f32 	%f101, %f99, %f44, %f98;
	ld.shared.f32 	%f102, [%r2+88];
	fma.rn.f32 	%f103, %f102, %f8, %f101;
	ld.shared.f32 	%f104, [%r2+92];
	fma.rn.f32 	%f105, %f104, %f9, %f103;
	ld.shared.f32 	%f106, [%r2+96];
	fma.rn.f32 	%f107, %f106, %f10, %f105;
	ld.shared.f32 	%f108, [%r2+160];
	fma.rn.f32 	%f109, %f108, %f11, %f107;
	ld.shared.f32 	%f110, [%r2+164];
	fma.rn.f32 	%f111, %f110, %f12, %f109;
	ld.shared.f32 	%f112, [%r2+168];
	fma.rn.f32 	%f113, %f112, %f13, %f111;
	ld.shared.f32 	%f114, [%r2+172];
	fma.rn.f32 	%f115, %f114, %f14, %f113;
	ld.shared.f32 	%f116, [%r2+176];
	fma.rn.f32 	%f117, %f116, %f15, %f115;
	ld.shared.f32 	%f118, [%r2+240];
	fma.rn.f32 	%f119, %f118, %f16, %f117;
	ld.shared.f32 	%f120, [%r2+244];
	fma.rn.f32 	%f122, %f120, %f65, %f119;
	ld.shared.f32 	%f123, [%r2+248];
	ld.const.f32 	%f124, [F_c+68];
	fma.rn.f32 	%f125, %f123, %f124, %f122;
	ld.shared.f32 	%f126, [%r2+252];
	fma.rn.f32 	%f127, %f126, %f17, %f125;
	ld.shared.f32 	%f128, [%r2+256];
	ld.const.f32 	%f129, [F_c+76];
	fma.rn.f32 	%f130, %f128, %f129, %f127;
	ld.shared.f32 	%f131, [%r2+320];
	fma.rn.f32 	%f132, %f131, %f18, %f130;
	ld.shared.f32 	%f133, [%r2+324];
	fma.rn.f32 	%f134, %f133, %f19, %f132;
	ld.shared.f32 	%f135, [%r2+328];
	ld.const.f32 	%f136, [F_c+88];
	fma.rn.f32 	%f137, %f135, %f136, %f134;
	ld.shared.f32 	%f138, [%r2+332];
	fma.rn.f32 	%f139, %f138, %f20, %f137;
	ld.shared.f32 	%f140, [%r2+336];
	fma.rn.f32 	%f25, %f140, %f21, %f139;
	@%p8 bra 	$L__BB0_8;
	st.global.f32 	[%rd2+4], %f25;
$L__BB0_8:
	bar.sync 	0;
	mov.f32 	%f199, 0f00000000;
	@%p7 bra 	$L__BB0_10;
	ld.global.f32 	%f199, [%rd1+8];
$L__BB0_10:
	st.shared.f32 	[%r1], %f199;
	bar.sync 	0;
	ld.shared.f32 	%f142, [%r2];
	fma.rn.f32 	%f144, %f142, %f31, 0f00000000;
	ld.shared.f32 	%f145, [%r2+4];
	fma.rn.f32 	%f146, %f145, %f3, %f144;
	ld.shared.f32 	%f147, [%r2+8];
	fma.rn.f32 	%f148, %f147, %f4, %f146;
	ld.shared.f32 	%f149, [%r2+12];
	fma.rn.f32 	%f150, %f149, %f5, %f148;
	ld.shared.f32 	%f151, [%r2+16];
	fma.rn.f32 	%f152, %f151, %f6, %f150;
	ld.shared.f32 	%f153, [%r2+80];
	fma.rn.f32 	%f154, %f153, %f7, %f152;
	ld.shared.f32 	%f155, [%r2+84];
	ld.const.f32 	%f156, [F_c+24];
	fma.rn.f32 	%f157, %f155, %f156, %f154;
	ld.shared.f32 	%f158, [%r2+88];
	fma.rn.f32 	%f159, %f158, %f8, %f157;
	ld.shared.f32 	%f160, [%r2+92];
	fma.rn.f32 	%f161, %f160, %f9, %f159;
	ld.shared.f32 	%f162, [%r2+96];
	fma.rn.f32 	%f163, %f162, %f10, %f161;
	ld.shared.f32 	%f164, [%r2+160];
	fma.rn.f32 	%f165, %f164, %f11, %f163;
	ld.shared.f32 	%f166, [%r2+164];
	fma.rn.f32 	%f167, %f166, %f12, %f165;
	ld.shared.f32 	%f168, [%r2+168];
	fma.rn.f32 	%f169, %f168, %f13, %f167;
	ld.shared.f32 	%f170, [%r2+172];
	fma.rn.f32 	%f171, %f170, %f14, %f169;
	ld.shared.f32 	%f172, [%r2+176];
	fma.rn.f32 	%f173, %f172, %f15, %f171;
	ld.shared.f32 	%f174, [%r2+240];
	fma.rn.f32 	%f175, %f174, %f16, %f173;
	ld.shared.f32 	%f176, [%r2+244];
	ld.const.f32 	%f177, [F_c+64];
	fma.rn.f32 	%f178, %f176, %f177, %f175;
	ld.shared.f32 	%f179, [%r2+248];
	fma.rn.f32 	%f181, %f179, %f124, %f178;
	ld.shared.f32 	%f182, [%r2+252];
	fma.rn.f32 	%f183, %f182, %f17, %f181;
	ld.shared.f32 	%f184, [%r2+256];
	fma.rn.f32 	%f186, %f184, %f129, %f183;
	ld.shared.f32 	%f187, [%r2+320];
	fma.rn.f32 	%f188, %f187, %f18, %f186;
	ld.shared.f32 	%f189, [%r2+324];
	fma.rn.f32 	%f190, %f189, %f19, %f188;
	ld.shared.f32 	%f191, [%r2+328];
	fma.rn.f32 	%f193, %f191, %f136, %f190;
	ld.shared.f32 	%f194, [%r2+332];
	fma.rn.f32 	%f195, %f194, %f20, %f193;
	ld.shared.f32 	%f196, [%r2+336];
	fma.rn.f32 	%f28, %f196, %f21, %f195;
	@%p8 bra 	$L__BB0_12;
	st.global.f32 	[%rd2+8], %f28;
$L__BB0_12:
	bar.sync 	0;
	ret;

}
	// .globl	_Z37convolution_tiled_2D_const_mem_kernelPfS_
.visible .entry _Z37convolution_tiled_2D_const_mem_kernelPfS_(
	.param .u64 .ptr .align 1 _Z37convolution_tiled_2D_const_mem_kernelPfS__param_0,
	.param .u64 .ptr .align 1 _Z37convolution_tiled_2D_const_mem_kernelPfS__param_1
)
{
	.reg .pred 	%p<47>;
	.reg .b32 	%r<89>;
	.reg .b32 	%f<48>;
	.reg .b64 	%rd<25>;
	// demoted variable
	.shared .align 4 .b8 _ZZ37convolution_tiled_2D_const_mem_kernelPfS_E3P_s[1024];
	ld.param.u64 	%rd5, [_Z37convolution_tiled_2D_const_mem_kernelPfS__param_0];
	cvta.to.global.u64 	%rd1, %rd5;
	mov.u32 	%r30, %ctaid.y;
	shl.b32 	%r1, %r30, 4;
	mov.u32 	%r31, %tid.y;
	add.s32 	%r2, %r1, %r31;
	mov.u32 	%r32, %ctaid.x;
	shl.b32 	%r3, %r32, 4;
	mov.u32 	%r33, %tid.x;
	add.s32 	%r4, %r3, %r33;
	setp.lt.u32 	%p3, %r2, 10024;
	setp.lt.s32 	%p4, %r4, 11000;
	and.pred  	%p1, %p3, %p4;
	shl.b32 	%r34, %r31, 6;
	mov.u32 	%r35, _ZZ37convolution_tiled_2D_const_mem_kernelPfS_E3P_s;
	add.s32 	%r36, %r35, %r34;
	shl.b32 	%r37, %r33, 2;
	add.s32 	%r5, %r36, %r37;
	mul.lo.s32 	%r38, %r4, 3;
	mad.lo.s32 	%r6, %r2, 33000, %r38;
	add.s32 	%r7, %r4, -2;
	add.s32 	%r8, %r3, 16;
	shr.s32 	%r39, %r7, 31;
	shr.u32 	%r40, %r39, 28;
	add.s32 	%r41, %r7, %r40;
	and.b32  	%r42, %r41, -16;
	sub.s32 	%r9, %r7, %r42;
	add.s32 	%r10, %r4, -1;
	shr.s32 	%r43, %r10, 31;
	shr.u32 	%r44, %r43, 28;
	add.s32 	%r45, %r10, %r44;
	and.b32  	%r46, %r45, -16;
	sub.s32 	%r11, %r10, %r46;
	shr.s32 	%r47, %r4, 31;
	shr.u32 	%r48, %r47, 28;
	add.s32 	%r49, %r4, %r48;
	and.b32  	%r50, %r49, -16;
	sub.s32 	%r12, %r4, %r50;
	add.s32 	%r13, %r4, 1;
	shr.s32 	%r51, %r13, 31;
	shr.u32 	%r52, %r51, 28;
	add.s32 	%r53, %r13, %r52;
	and.b32  	%r54, %r53, -16;
	sub.s32 	%r14, %r13, %r54;
	add.s32 	%r15, %r4, 2;
	shr.s32 	%r55, %r15, 31;
	shr.u32 	%r56, %r55, 28;
	add.s32 	%r57, %r15, %r56;
	and.b32  	%r58, %r57, -16;
	sub.s32 	%r16, %r15, %r58;
	mul.lo.s32 	%r59, %r31, 33000;
	mad.lo.s32 	%r60, %r30, 528000, %r59;
	mad.lo.s32 	%r61, %r32, 48, %r60;
	mad.lo.s32 	%r62, %r33, 3, %r61;
	add.s32 	%r17, %r62, -66006;
	mov.b32 	%r85, 0;
	not.pred 	%p5, %p1;
	mov.u64 	%rd9, F_c;
	add.s64 	%rd8, %rd9, 8;
	shl.b32 	%r70, %r9, 2;
	shl.b32 	%r73, %r11, 2;
	shl.b32 	%r76, %r12, 2;
	shl.b32 	%r79, %r14, 2;
	shl.b32 	%r82, %r16, 2;
$L__BB1_1:
	mov.f32 	%f41, 0f00000000;
	@%p5 bra 	$L__BB1_3;
	add.s32 	%r63, %r6, %r85;
	mul.wide.s32 	%rd6, %r63, 4;
	add.s64 	%rd7, %rd1, %rd6;
	ld.global.f32 	%f41, [%rd7];
$L__BB1_3:
	st.shared.f32 	[%r5], %f41;
	bar.sync 	0;
	@%p5 bra 	$L__BB1_27;
	add.s32 	%r87, %r17, %r85;
	mov.f32 	%f47, 0f00000000;
	mov.b32 	%r86, -2;
	mov.u64 	%rd24, %rd8;
	mov.u32 	%r88, %r2;
$L__BB1_5:
	setp.ge.s32 	%p7, %r7, %r8;
	setp.lt.s32 	%p8, %r7, %r3;
	add.s32 	%r23, %r88, -2;
	setp.ge.s32 	%p9, %r23, %r1;
	add.s32 	%r66, %r1, 16;
	setp.lt.s32 	%p10, %r23, %r66;
	and.pred  	%p2, %p9, %p10;
	not.pred 	%p11, %p2;
	shl.b32 	%r67, %r23, 6;
	and.b32  	%r68, %r67, 960;
	mov.u32 	%r69, _ZZ37convolution_tiled_2D_const_mem_kernelPfS_E3P_s;
	add.s32 	%r24, %r69, %r68;
	or.pred  	%p12, %p11, %p8;
	or.pred  	%p13, %p12, %p7;
	@%p13 bra 	$L__BB1_7;
	add.s32 	%r71, %r24, %r70;
	ld.shared.f32 	%f23, [%r71];
	ld.const.f32 	%f24, [%rd24+-8];
	fma.rn.f32 	%f47, %f23, %f24, %f47;
	bra.uni 	$L__BB1_9;
$L__BB1_7:
	setp.gt.u32 	%p14, %r23, 10023;
	setp.gt.u32 	%p15, %r7, 10999;
	or.pred  	%p16, %p14, %p15;
	@%p16 bra 	$L__BB1_9;
	mul.wide.u32 	%rd10, %r87, 4;
	add.s64 	%rd11, %rd1, %rd10;
	ld.global.f32 	%f21, [%rd11];
	ld.const.f32 	%f22, [%rd24+-8];
	fma.rn.f32 	%f47, %f21, %f22, %f47;
$L__BB1_9:
	setp.le.s32 	%p17, %r4, %r8;
	setp.gt.s32 	%p18, %r4, %r3;
	and.pred  	%p19, %p2, %p18;
	and.pred  	%p20, %p19, %p17;
	@%p20 bra 	$L__BB1_12;
	setp.gt.u32 	%p21, %r23, 10023;
	setp.gt.u32 	%p22, %r10, 10999;
	or.pred  	%p23, %p21, %p22;
	@%p23 bra 	$L__BB1_13;
	add.s32 	%r72, %r87, 3;
	mul.wide.u32 	%rd12, %r72, 4;
	add.s64 	%rd13, %rd1, %rd12;
	ld.global.f32 	%f25, [%rd13];
	ld.const.f32 	%f26, [%rd24+-4];
	fma.rn.f32 	%f47, %f25, %f26, %f47;
	bra.uni 	$L__BB1_13;
$L__BB1_12:
	add.s32 	%r74, %r24, %r73;
	ld.shared.f32 	%f27, [%r74];
	ld.const.f32 	%f28, [%rd24+-4];
	fma.rn.f32 	%f47, %f27, %f28, %f47;
$L__BB1_13:
	setp.lt.s32 	%p24, %r4, %r8;
	setp.ge.s32 	%p25, %r4, %r3;
	and.pred  	%p26, %p2, %p25;
	and.pred  	%p27, %p26, %p24;
	@%p27 bra 	$L__BB1_16;
	setp.gt.u32 	%p28, %r23, 10023;
	setp.gt.u32 	%p29, %r4, 10999;
	or.pred  	%p30, %p28, %p29;
	@%p30 bra 	$L__BB1_17;
	add.s32 	%r75, %r87, 6;
	mul.wide.u32 	%rd14, %r75, 4;
	add.s64 	%rd15, %rd1, %rd14;
	ld.global.f32 	%f29, [%rd15];
	ld.const.f32 	%f30, [%rd24];
	fma.rn.f32 	%f47, %f29, %f30, %f47;
	bra.uni 	$L__BB1_17;
$L__BB1_16:
	add.s32 	%r77, %r24, %r76;
	ld.shared.f32 	%f31, [%r77];
	ld.const.f32 	%f32, [%rd24];
	fma.rn.f32 	%f47, %f31, %f32, %f47;
$L__BB1_17:
	setp.lt.s32 	%p31, %r13, %r8;
	setp.ge.s32 	%p32, %r13, %r3;
	and.pred  	%p33, %p2, %p32;
	and.pred  	%p34, %p33, %p31;
	@%p34 bra 	$L__BB1_20;
	setp.gt.u32 	%p35, %r23, 10023;
	setp.gt.u32 	%p36, %r13, 10999;
	or.pred  	%p37, %p35, %p36;
	@%p37 bra 	$L__BB1_21;
	add.s32 	%r78, %r87, 9;
	mul.wide.u32 	%rd16, %r78, 4;
	add.s64 	%rd17, %rd1, %rd16;
	ld.global.f32 	%f33, [%rd17];
	ld.const.f32 	%f34, [%rd24+4];
	fma.rn.f32 	%f47, %f33, %f34, %f47;
	bra.uni 	$L__BB1_21;
$L__BB1_20:
	add.s32 	%r80, %r24, %r79;
	ld.shared.f32 	%f35, [%r80];
	ld.const.f32 	%f36, [%rd24+4];
	fma.rn.f32 	%f47, %f35, %f36, %f47;
$L__BB1_21:
	setp.lt.s32 	%p38, %r15, %r8;
	setp.ge.s32 	%p39, %r15, %r3;
	and.pred  	%p40, %p2, %p39;
	and.pred  	%p41, %p40, %p38;
	@%p41 bra 	$L__BB1_24;
	setp.gt.u32 	%p42, %r23, 10023;
	setp.gt.u32 	%p43, %r15, 10999;
	or.pred  	%p44, %p42, %p43;
	@%p44 bra 	$L__BB1_25;
	add.s32 	%r81, %r87, 12;
	mul.wide.u32 	%rd18, %r81, 4;
	add.s64 	%rd19, %rd1, %rd18;
	ld.global.f32 	%f37, [%rd19];
	ld.const.f32 	%f38, [%rd24+8];
	fma.rn.f32 	%f47, %f37, %f38, %f47;
	bra.uni 	$L__BB1_25;
$L__BB1_24:
	add.s32 	%r83, %r24, %r82;
	ld.shared.f32 	%f39, [%r83];
	ld.const.f32 	%f40, [%rd24+8];
	fma.rn.f32 	%f47, %f39, %f40, %f47;
$L__BB1_25:
	add.s32 	%r88, %r88, 1;
	add.s32 	%r87, %r87, 33000;
	add.s64 	%rd24, %rd24, 20;
	add.s32 	%r86, %r86, 1;
	setp.ne.s32 	%p45, %r86, 3;
	@%p45 bra 	$L__BB1_5;
	ld.param.u64 	%rd23, [_Z37convolution_tiled_2D_const_mem_kernelPfS__param_1];
	add.s32 	%r84, %r6, %r85;
	cvta.to.global.u64 	%rd20, %rd23;
	mul.wide.s32 	%rd21, %r84, 4;
	add.s64 	%rd22, %rd20, %rd21;
	st.global.f32 	[%rd22], %f47;
$L__BB1_27:
	bar.sync 	0;
	add.s32 	%r85, %r85, 1;
	setp.ne.s32 	%p46, %r85, 3;
	@%p46 bra 	$L__BB1_1;
	ret;

}
	// .globl	_Z40convolution_tiled_2D_const_mem_kernel_v2PfS_
.visible .entry _Z40convolution_tiled_2D_const_mem_kernel_v2PfS_(
	.param .u64 .ptr .align 1 _Z40convolution_tiled_2D_const_mem_kernel_v2PfS__param_0,
	.param .u64 .ptr .align 1 _Z40convolution_tiled_2D_const_mem_kernel_v2PfS__param_1
)
{
	.reg .pred 	%p<19>;
	.reg .b32 	%r<20>;
	.reg .b32 	%f<238>;
	.reg .b64 	%rd<9>;
	// demoted variable
	.shared .align 4 .b8 _ZZ40convolution_tiled_2D_const_mem_kernel_v2PfS_E3P_s[1600];
	ld.param.u64 	%rd4, [_Z40convolution_tiled_2D_const_mem_kernel_v2PfS__param_0];
	ld.param.u64 	%rd3, [_Z40convolution_tiled_2D_const_mem_kernel_v2PfS__param_1];
	cvta.to.global.u64 	%rd5, %rd4;
	mov.u32 	%r3, %ctaid.y;
	shl.b32 	%r4, %r3, 4;
	mov.u32 	%r5, %tid.y;
	add.s32 	%r6, %r4, %r5;
	add.s32 	%r8, %r6, -2;
	mov.u32 	%r9, %ctaid.x;
	shl.b32 	%r10, %r9, 4;
	mov.u32 	%r11, %tid.x;
	add.s32 	%r13, %r11, %r10;
	add.s32 	%r14, %r13, -2;
	setp.lt.u32 	%p3, %r8, 10024;
	setp.lt.u32 	%p4, %r14, 11000;
	and.pred  	%p1, %p4, %p3;
	mov.u32 	%r15, _ZZ40convolution_tiled_2D_const_mem_kernel_v2PfS_E3P_s;
	mad.lo.s32 	%r16, %r5, 80, %r15;
	shl.b32 	%r17, %r11, 2;
	add.s32 	%r1, %r16, %r17;
	mul.lo.s32 	%r18, %r14, 3;
	mad.lo.s32 	%r2, %r8, 33000, %r18;
	add.s32 	%r19, %r5, -2;
	setp.lt.u32 	%p5, %r19, 16;
	setp.gt.u32 	%p6, %r11, 1;
	setp.lt.u32 	%p7, %r11, 18;
	and.pred  	%p8, %p5, %p7;
	and.pred  	%p9, %p8, %p6;
	setp.lt.u32 	%p10, %r6, 10026;
	and.pred  	%p11, %p9, %p10;
	setp.lt.s32 	%p12, %r14, 11000;
	and.pred  	%p2, %p12, %p11;
	mul.wide.u32 	%rd6, %r2, 4;
	add.s64 	%rd1, %rd5, %rd6;
	mov.f32 	%f235, 0f00000000;
	not.pred 	%p13, %p1;
	@%p13 bra 	$L__BB2_2;
	ld.global.f32 	%f235, [%rd1];
$L__BB2_2:
	st.shared.f32 	[%r1], %f235;
	bar.sync 	0;
	cvta.to.global.u64 	%rd7, %rd3;
	mul.wide.s32 	%rd8, %r2, 4;
	add.s64 	%rd2, %rd7, %rd8;
	not.pred 	%p14, %p2;
	@%p14 bra 	$L__BB2_4;
	ld.const.f32 	%f8, [F_c];
	ld.shared.f32 	%f9, [%r1+-168];
	fma.rn.f32 	%f10, %f8, %f9, 0f00000000;
	ld.const.f32 	%f11, [F_c+4];
	ld.shared.f32 	%f12, [%r1+-164];
	fma.rn.f32 	%f13, %f11, %f12, %f10;
	ld.const.f32 	%f14, [F_c+8];
	ld.shared.f32 	%f15, [%r1+-160];
	fma.rn.f32 	%f16, %f14, %f15, %f13;
	ld.const.f32 	%f17, [F_c+12];
	ld.shared.f32 	%f18, [%r1+-156];
	fma.rn.f32 	%f19, %f17, %f18, %f16;
	ld.const.f32 	%f20, [F_c+16];
	ld.shared.f32 	%f21, [%r1+-152];
	fma.rn.f32 	%f22, %f20, %f21, %f19;
	ld.const.f32 	%f23, [F_c+20];
	ld.shared.f32 	%f24, [%r1+-88];
	fma.rn.f32 	%f25, %f23, %f24, %f22;
	ld.const.f32 	%f26, [F_c+24];
	ld.shared.f32 	%f27, [%r1+-84];
	fma.rn.f32 	%f28, %f26, %f27, %f25;
	ld.const.f32 	%f29, [F_c+28];
	ld.shared.f32 	%f30, [%r1+-80];
	fma.rn.f32 	%f31, %f29, %f30, %f28;
	ld.const.f32 	%f32, [F_c+32];
	ld.shared.f32 	%f33, [%r1+-76];
	fma.rn.f32 	%f34, %f32, %f33, %f31;
	ld.const.f32 	%f35, [F_c+36];
	ld.shared.f32 	%f36, [%r1+-72];
	fma.rn.f32 	%f37, %f35, %f36, %f34;
	ld.const.f32 	%f38, [F_c+40];
	ld.shared.f32 	%f39, [%r1+-8];
	fma.rn.f32 	%f40, %f38, %f39, %f37;
	ld.const.f32 	%f41, [F_c+44];
	ld.shared.f32 	%f42, [%r1+-4];
	fma.rn.f32 	%f43, %f41, %f42, %f40;
	ld.const.f32 	%f44, [F_c+48];
	ld.shared.f32 	%f45, [%r1];
	fma.rn.f32 	%f46, %f44, %f45, %f43;
	ld.const.f32 	%f47, [F_c+52];
	ld.shared.f32 	%f48, [%r1+4];
	fma.rn.f32 	%f49, %f47, %f48, %f46;
	ld.const.f32 	%f50, [F_c+56];
	ld.shared.f32 	%f51, [%r1+8];
	fma.rn.f32 	%f52, %f50, %f51, %f49;
	ld.const.f32 	%f53, [F_c+60];
	ld.shared.f32 	%f54, [%r1+72];
	fma.rn.f32 	%f55, %f53, %f54, %f52;
	ld.const.f32 	%f56, [F_c+64];
	ld.shared.f32 	%f57, [%r1+76];
	fma.rn.f32 	%f58, %f56, %f57, %f55;
	ld.const.f32 	%f59, [F_c+68];
	ld.shared.f32 	%f60, [%r1+80];
	fma.rn.f32 	%f61, %f59, %f60, %f58;
	ld.const.f32 	%f62, [F_c+72];
	ld.shared.f32 	%f63, [%r1+84];
	fma.rn.f32 	%f64, %f62, %f63, %f61;
	ld.const.f32 	%f65, [F_c+76];
	ld.shared.f32 	%f66, [%r1+88];
	fma.rn.f32 	%f67, %f65, %f66, %f64;
	ld.const.f32 	%f68, [F_c+80];
	ld.shared.f32 	%f69, [%r1+152];
	fma.rn.f32 	%f70, %f68, %f69, %f67;
	ld.const.f32 	%f71, [F_c+84];
	ld.shared.f32 	%f72, [%r1+156];
	fma.rn.f32 	%f73, %f71, %f72, %f70;
	ld.const.f32 	%f74, [F_c+88];
	ld.shared.f32 	%f75, [%r1+160];
	fma.rn.f32 	%f76, %f74, %f75, %f73;
	ld.const.f32 	%f77, [F_c+92];
	ld.shared.f32 	%f78, [%r1+164];
	fma.rn.f32 	%f79, %f77, %f78, %f76;
	ld.const.f32 	%f80, [F_c+96];
	ld.shared.f32 	%f81, [%r1+168];
	fma.rn.f32 	%f82, %f80, %f81, %f79;
	st.global.f32 	[%rd2], %f82;
$L__BB2_4:
	bar.sync 	0;
	mov.f32 	%f236, 0f00000000;
	@%p13 bra 	$L__BB2_6;
	ld.global.f32 	%f236, [%rd1+4];
$L__BB2_6:
	st.shared.f32 	[%r1], %f236;
	bar.sync 	0;
	@%p14 bra 	$L__BB2_8;
	ld.const.f32 	%f84, [F_c];
	ld.shared.f32 	%f85, [%r1+-168];
	fma.rn.f32 	%f86, %f84, %f85, 0f00000000;
	ld.const.f32 	%f87, [F_c+4];
	ld.shared.f32 	%f88, [%r1+-164];
	fma.rn.f32 	%f89, %f87, %f88, %f86;
	ld.const.f32 	%f90, [F_c+8];
	ld.shared.f32 	%f91, [%r1+-160];
	fma.rn.f32 	%f92, %f90, %f91, %f89;
	ld.const.f32 	%f93, [F_c+12];
	ld.shared.f32 	%f94, [%r1+-156];
	fma.rn.f32 	%f95, %f93, %f94, %f92;
	ld.const.f32 	%f96, [F_c+16];
	ld.shared.f32 	%f97, [%r1+-152];
	fma.rn.f32 	%f98, %f96, %f97, %f95;
	ld.const.f32 	%f99, [F_c+20];
	ld.shared.f32 	%f100, [%r1+-88];
	fma.rn.f32 	%f101, %f99, %f100, %f98;
	ld.const.f32 	%f102, [F_c+24];
	ld.shared.f32 	%f103, [%r1+-84];
	fma.rn.f32 	%f104, %f102, %f103, %f101;
	ld.const.f32 	%f105, [F_c+28];
	ld.shared.f32 	%f106, [%r1+-80];
	fma.rn.f32 	%f107, %f105, %f106, %f104;
	ld.const.f32 	%f108, [F_c+32];
	ld.shared.f32 	%f109, [%r1+-76];
	fma.rn.f32 	%f110, %f108, %f109, %f107;
	ld.const.f32 	%f111, [F_c+36];
	ld.shared.f32 	%f112, [%r1+-72];
	fma.rn.f32 	%f113, %f111, %f112, %f110;
	ld.const.f32 	%f114, [F_c+40];
	ld.shared.f32 	%f115, [%r1+-8];
	fma.rn.f32 	%f116, %f114, %f115, %f113;
	ld.const.f32 	%f117, [F_c+44];
	ld.shared.f32 	%f118, [%r1+-4];
	fma.rn.f32 	%f119, %f117, %f118, %f116;
	ld.const.f32 	%f120, [F_c+48];
	ld.shared.f32 	%f121, [%r1];
	fma.rn.f32 	%f122, %f120, %f121, %f119;
	ld.const.f32 	%f123, [F_c+52];
	ld.shared.f32 	%f124, [%r1+4];
	fma.rn.f32 	%f125, %f123, %f124, %f122;
	ld.const.f32 	%f126, [F_c+56];
	ld.shared.f32 	%f127, [%r1+8];
	fma.rn.f32 	%f128, %f126, %f127, %f125;
	ld.const.f32 	%f129, [F_c+60];
	ld.shared.f32 	%f130, [%r1+72];
	fma.rn.f32 	%f131, %f129, %f130, %f128;
	ld.const.f32 	%f132, [F_c+64];
	ld.shared.f32 	%f133, [%r1+76];
	fma.rn.f32 	%f134, %f132, %f133, %f131;
	ld.const.f32 	%f135, [F_c+68];
	ld.shared.f32 	%f136, [%r1+80];
	fma.rn.f32 	%f137, %f135, %f136, %f134;
	ld.const.f32 	%f138, [F_c+72];
	ld.shared.f32 	%f139, [%r1+84];
	fma.rn.f32 	%f140, %f138, %f139, %f137;
	ld.const.f32 	%f141, [F_c+76];
	ld.shared.f32 	%f142, [%r1+88];
	fma.rn.f32 	%f143, %f141, %f142, %f140;
	ld.const.f32 	%f144, [F_c+80];
	ld.shared.f32 	%f145, [%r1+152];
	fma.rn.f32 	%f146, %f144, %f145, %f143;
	ld.const.f32 	%f147, [F_c+84];
	ld.shared.f32 	%f148, [%r1+156];
	fma.rn.f32 	%f149, %f147, %f148, %f146;
	ld.const.f32 	%f150, [F_c+88];
	ld.shared.f32 	%f151, [%r1+160];
	fma.rn.f32 	%f152, %f150, %f151, %f149;
	ld.const.f32 	%f153, [F_c+92];
	ld.shared.f32 	%f154, [%r1+164];
	fma.rn.f32 	%f155, %f153, %f154, %f152;
	ld.const.f32 	%f156, [F_c+96];
	ld.shared.f32 	%f157, [%r1+168];
	fma.rn.f32 	%f158, %f156, %f157, %f155;
	st.global.f32 	[%rd2+4], %f158;
$L__BB2_8:
	bar.sync 	0;
	mov.f32 	%f237, 0f00000000;
	@%p13 bra 	$L__BB2_10;
	ld.global.f32 	%f237, [%rd1+8];
$L__BB2_10:
	st.shared.f32 	[%r1], %f237;
	bar.sync 	0;
	@%p14 bra 	$L__BB2_12;
	ld.const.f32 	%f160, [F_c];
	ld.shared.f32 	%f161, [%r1+-168];
	fma.rn.f32 	%f162, %f160, %f161, 0f00000000;
	ld.const.f32 	%f163, [F_c+4];
	ld.shared.f32 	%f164, [%r1+-164];
	fma.rn.f32 	%f165, %f163, %f164, %f162;
	ld.const.f32 	%f166, [F_c+8];
	ld.shared.f32 	%f167, [%r1+-160];
	fma.rn.f32 	%f168, %f166, %f167, %f165;
	ld.const.f32 	%f169, [F_c+12];
	ld.shared.f32 	%f170, [%r1+-156];
	fma.rn.f32 	%f171, %f169, %f170, %f168;
	ld.const.f32 	%f172, [F_c+16];
	ld.shared.f32 	%f173, [%r1+-152];
	fma.rn.f32 	%f174, %f172, %f173, %f171;
	ld.const.f32 	%f175, [F_c+20];
	ld.shared.f32 	%f176, [%r1+-88];
	fma.rn.f32 	%f177, %f175, %f176, %f174;
	ld.const.f32 	%f178, [F_c+24];
	ld.shared.f32 	%f179, [%r1+-84];
	fma.rn.f32 	%f180, %f178, %f179, %f177;
	ld.const.f32 	%f181, [F_c+28];
	ld.shared.f32 	%f182, [%r1+-80];
	fma.rn.f32 	%f183, %f181, %f182, %f180;
	ld.const.f32 	%f184, [F_c+32];
	ld.shared.f32 	%f185, [%r1+-76];
	fma.rn.f32 	%f186, %f184, %f185, %f183;
	ld.const.f32 	%f187, [F_c+36];
	ld.shared.f32 	%f188, [%r1+-72];
	fma.rn.f32 	%f189, %f187, %f188, %f186;
	ld.const.f32 	%f190, [F_c+40];
	ld.shared.f32 	%f191, [%r1+-8];
	fma.rn.f32 	%f192, %f190, %f191, %f189;
	ld.const.f32 	%f193, [F_c+44];
	ld.shared.f32 	%f194, [%r1+-4];
	fma.rn.f32 	%f195, %f193, %f194, %f192;
	ld.const.f32 	%f196, [F_c+48];
	ld.shared.f32 	%f197, [%r1];
	fma.rn.f32 	%f198, %f196, %f197, %f195;
	ld.const.f32 	%f199, [F_c+52];
	ld.shared.f32 	%f200, [%r1+4];
	fma.rn.f32 	%f201, %f199, %f200, %f198;
	ld.const.f32 	%f202, [F_c+56];
	ld.shared.f32 	%f203, [%r1+8];
	fma.rn.f32 	%f204, %f202, %f203, %f201;
	ld.const.f32 	%f205, [F_c+60];
	ld.shared.f32 	%f206, [%r1+72];
	fma.rn.f32 	%f207, %f205, %f206, %f204;
	ld.const.f32 	%f208, [F_c+64];
	ld.shared.f32 	%f209, [%r1+76];
	fma.rn.f32 	%f210, %f208, %f209, %f207;
	ld.const.f32 	%f211, [F_c+68];
	ld.shared.f32 	%f212, [%r1+80];
	fma.rn.f32 	%f213, %f211, %f212, %f210;
	ld.const.f32 	%f214, [F_c+72];
	ld.shared.f32 	%f215, [%r1+84];
	fma.rn.f32 	%f216, %f214, %f215, %f213;
	ld.const.f32 	%f217, [F_c+76];
	ld.shared.f32 	%f218, [%r1+88];
	fma.rn.f32 	%f219, %f217, %f218, %f216;
	ld.const.f32 	%f220, [F_c+80];
	ld.shared.f32 	%f221, [%r1+152];
	fma.rn.f32 	%f222, %f220, %f221, %f219;
	ld.const.f32 	%f223, [F_c+84];
	ld.shared.f32 	%f224, [%r1+156];
	fma.rn.f32 	%f225, %f223, %f224, %f222;
	ld.const.f32 	%f226, [F_c+88];
	ld.shared.f32 	%f227, [%r1+160];
	fma.rn.f32 	%f228, %f226, %f227, %f225;
	ld.const.f32 	%f229, [F_c+92];
	ld.shared.f32 	%f230, [%r1+164];
	fma.rn.f32 	%f231, %f229, %f230, %f228;
	ld.const.f32 	%f232, [F_c+96];
	ld.shared.f32 	%f233, [%r1+168];
	fma.rn.f32 	%f234, %f232, %f233, %f231;
	st.global.f32 	[%rd2+8], %f234;
$L__BB2_12:
	bar.sync 	0;
	ret;

}


// ===== COMPILED SASS (sm_100) =====

	.target	sm_100

	.elftype	@"ET_EXEC"


//--------------------- .note.nv.tkinfo           --------------------------
	.section	.note.nv.tkinfo,"",@"SHT_NOTE"
	.sectionflags	@"SHF_NOTE_NV_TKINFO"
	.tkinfo
        /*0018*/ 	.word	0x00000002
        /*0030*/ 	.string	""
        /*0030*/ 	.string	"ptxas"
        /*0030*/ 	.string	"Cuda compilation tools, release 13.0, V13.0.88"
        /*0030*/ 	.string	"Build cuda_13.0.r13.0/compiler.36424714_0"
        /*0030*/ 	.string	"-arch sm_100 -m 64 "



//--------------------- .note.nv.cuinfo           --------------------------
	.section	.note.nv.cuinfo,"",@"SHT_NOTE"
	.sectionflags	@"SHF_NOTE_NV_CUINFO"
        /*0018*/ 	.short	0x0002
        /*001a*/ 	.short	0x0064
        /*001c*/ 	.short	0x0082
	.zero		2


//--------------------- .nv.info                  --------------------------
	.section	.nv.info,"",@"SHT_CUDA_INFO"
	.align	4


	//----- nvinfo : EIATTR_REGCOUNT
	.align		4
        /*0000*/ 	.byte	0x04, 0x2f
        /*0002*/ 	.short	(.L_2 - .L_1)
	.align		4
.L_1:
        /*0004*/ 	.word	index@(_Z11convolutionPfS_)
        /*0008*/ 	.word	0x00000018


	//----- nvinfo : EIATTR_FRAME_SIZE
	.align		4
.L_2:
        /*000c*/ 	.byte	0x04, 0x11
        /*000e*/ 	.short	(.L_4 - .L_3)
	.align		4
.L_3:
        /*0010*/ 	.word	index@(_Z11convolutionPfS_)
        /*0014*/ 	.word	0x00000000


	//----- nvinfo : EIATTR_REGCOUNT
	.align		4
.L_4:
        /*0018*/ 	.byte	0x04, 0x2f
        /*001a*/ 	.short	(.L_6 - .L_5)
	.align		4
.L_5:
        /*001c*/ 	.word	index@(_Z37convolution_tiled_2D_const_mem_kernelPfS_)
        /*0020*/ 	.word	0x0000001c


	//----- nvinfo : EIATTR_FRAME_SIZE
	.align		4
.L_6:
        /*0024*/ 	.byte	0x04, 0x11
        /*0026*/ 	.short	(.L_8 - .L_7)
	.align		4
.L_7:
        /*0028*/ 	.word	index@(_Z37convolution_tiled_2D_const_mem_kernelPfS_)
        /*002c*/ 	.word	0x00000000


	//----- nvinfo : EIATTR_REGCOUNT
	.align		4
.L_8:
        /*0030*/ 	.byte	0x04, 0x2f
        /*0032*/ 	.short	(.L_10 - .L_9)
	.align		4
.L_9:
        /*0034*/ 	.word	index@(_Z40convolution_tiled_2D_const_mem_kernel_v2PfS_)
        /*0038*/ 	.word	0x00000018


	//----- nvinfo : EIATTR_FRAME_SIZE
	.align		4
.L_10:
        /*003c*/ 	.byte	0x04, 0x11
        /*003e*/ 	.short	(.L_12 - .L_11)
	.align		4
.L_11:
        /*0040*/ 	.word	index@(_Z40convolution_tiled_2D_const_mem_kernel_v2PfS_)
        /*0044*/ 	.word	0x00000000


	//----- nvinfo : EIATTR_MIN_STACK_SIZE
	.align		4
.L_12:
        /*0048*/ 	.byte	0x04, 0x12
        /*004a*/ 	.short	(.L_14 - .L_13)
	.align		4
.L_13:
        /*004c*/ 	.word	index@(_Z40convolution_tiled_2D_const_mem_kernel_v2PfS_)
        /*0050*/ 	.word	0x00000000


	//----- nvinfo : EIATTR_MIN_STACK_SIZE
	.align		4
.L_14:
        /*0054*/ 	.byte	0x04, 0x12
        /*0056*/ 	.short	(.L_16 - .L_15)
	.align		4
.L_15:
        /*0058*/ 	.word	index@(_Z37convolution_tiled_2D_const_mem_kernelPfS_)
        /*005c*/ 	.word	0x00000000


	//----- nvinfo : EIATTR_MIN_STACK_SIZE
	.align		4
.L_16:
        /*0060*/ 	.byte	0x04, 0x12
        /*0062*/ 	.short	(.L_18 - .L_17)
	.align		4
.L_17:
        /*0064*/ 	.word	index@(_Z11convolutionPfS_)
        /*0068*/ 	.word	0x00000000
.L_18:


//--------------------- .nv.compat                --------------------------
	.section	.nv.compat,"",@"SHT_CUDA_COMPAT_INFO"
	.align	4
        /*0000*/ 	.byte	0x02, 0x09, 0x00, 0x00, 0x02, 0x02, 0x01, 0x00, 0x02, 0x05, 0x05, 0x00, 0x03, 0x07, 0x01, 0x01
        /*0010*/ 	.byte	0x02, 0x03, 0x00, 0x00, 0x02, 0x06, 0x01, 0x00, 0x04, 0x0b, 0x08, 0x00, 0x09, 0x00, 0x00, 0x00
        /*0020*/ 	.byte	0x00, 0x00, 0x00, 0x00


//--------------------- .nv.info._Z40convolution_tiled_2D_const_mem_kernel_v2PfS_ --------------------------
	.section	.nv.info._Z40convolution_tiled_2D_const_mem_kernel_v2PfS_,"",@"SHT_CUDA_INFO"
	.sectionflags	@""
	.align	4


	//----- nvinfo : EIATTR_CUDA_API_VERSION
	.align		4
        /*0000*/ 	.byte	0x04, 0x37
        /*0002*/ 	.short	(.L_20 - .L_19)
.L_19:
        /*0004*/ 	.word	0x00000082


	//----- nvinfo : EIATTR_KPARAM_INFO
	.align		4
.L_20:
        /*0008*/ 	.byte	0x04, 0x17
        /*000a*/ 	.short	(.L_22 - .L_21)
.L_21:
        /*000c*/ 	.word	0x00000000
        /*0010*/ 	.short	0x0001
        /*0012*/ 	.short	0x0008
        /*0014*/ 	.byte	0x00, 0xf5, 0x21, 0x00


	//----- nvinfo : EIATTR_KPARAM_INFO
	.align		4
.L_22:
        /*0018*/ 	.byte	0x04, 0x17
        /*001a*/ 	.short	(.L_24 - .L_23)
.L_23:
        /*001c*/ 	.word	0x00000000
        /*0020*/ 	.short	0x0000
        /*0022*/ 	.short	0x0000
        /*0024*/ 	.byte	0x00, 0xf5, 0x21, 0x00


	//----- nvinfo : EIATTR_SPARSE_MMA_MASK
	.align		4
.L_24:
        /*0028*/ 	.byte	0x03, 0x50
        /*002a*/ 	.short	0x0000


	//----- nvinfo : EIATTR_MAXREG_COUNT
	.align		4
        /*002c*/ 	.byte	0x03, 0x1b
        /*002e*/ 	.short	0x00ff


	//----- nvinfo : EIATTR_NUM_BARRIERS
	.align		4
        /*0030*/ 	.byte	0x02, 0x4c
        /*0032*/ 	.byte	0x01
	.zero		1


	//----- nvinfo : EIATTR_MERCURY_ISA_VERSION
	.align		4
        /*0034*/ 	.byte	0x03, 0x5f
        /*0036*/ 	.short	0x0101


	//----- nvinfo : EIATTR_VRC_CTA_INIT_COUNT
	.align		4
        /*0038*/ 	.byte	0x02, 0x4a
	.zero		1
	.zero		1


	//----- nvinfo : EIATTR_EXIT_INSTR_OFFSETS
	.align		4
        /*003c*/ 	.byte	0x04, 0x1c
        /*003e*/ 	.short	(.L_26 - .L_25)


	//   ....[0]....
.L_25:
        /*0040*/ 	.word	0x00000ea0


	//----- nvinfo : EIATTR_CRS_STACK_SIZE
	.align		4
.L_26:
        /*0044*/ 	.byte	0x04, 0x1e
        /*0046*/ 	.short	(.L_28 - .L_27)
.L_27:
        /*0048*/ 	.word	0x00000000


	//----- nvinfo : EIATTR_CBANK_PARAM_SIZE
	.align		4
.L_28:
        /*004c*/ 	.byte	0x03, 0x19
        /*004e*/ 	.short	0x0010


	//----- nvinfo : EIATTR_PARAM_CBANK
	.align		4
        /*0050*/ 	.byte	0x04, 0x0a
        /*0052*/ 	.short	(.L_30 - .L_29)
	.align		4
.L_29:
        /*0054*/ 	.word	index@(.nv.constant0._Z40convolution_tiled_2D_const_mem_kernel_v2PfS_)
        /*0058*/ 	.short	0x0380
        /*005a*/ 	.short	0x0010


	//----- nvinfo : EIATTR_SW_WAR
	.align		4
.L_30:
        /*005c*/ 	.byte	0x04, 0x36
        /*005e*/ 	.short	(.L_32 - .L_31)
.L_31:
        /*0060*/ 	.word	0x00000008
.L_32:


//--------------------- .nv.info._Z37convolution_tiled_2D_const_mem_kernelPfS_ --------------------------
	.section	.nv.info._Z37convolution_tiled_2D_const_mem_kernelPfS_,"",@"SHT_CUDA_INFO"
	.sectionflags	@""
	.align	4


	//----- nvinfo : EIATTR_CUDA_API_VERSION
	.align		4
        /*0000*/ 	.byte	0x04, 0x37
        /*0002*/ 	.short	(.L_34 - .L_33)
.L_33:
        /*0004*/ 	.word	0x00000082


	//----- nvinfo : EIATTR_KPARAM_INFO
	.align		4
.L_34:
        /*0008*/ 	.byte	0x04, 0x17
        /*000a*/ 	.short	(.L_36 - .L_35)
.L_35:
        /*000c*/ 	.word	0x00000000
        /*0010*/ 	.short	0x0001
        /*0012*/ 	.short	0x0008
        /*0014*/ 	.byte	0x00, 0xf5, 0x21, 0x00


	//----- nvinfo : EIATTR_KPARAM_INFO
	.align		4
.L_36:
        /*0018*/ 	.byte	0x04, 0x17
        /*001a*/ 	.short	(.L_38 - .L_37)
.L_37:
        /*001c*/ 	.word	0x00000000
        /*0020*/ 	.short	0x0000
        /*0022*/ 	.short	0x0000
        /*0024*/ 	.byte	0x00, 0xf5, 0x21, 0x00


	//----- nvinfo : EIATTR_SPARSE_MMA_MASK
	.align		4
.L_38:
        /*0028*/ 	.byte	0x03, 0x50
        /*002a*/ 	.short	0x0000


	//----- nvinfo : EIATTR_MAXREG_COUNT
	.align		4
        /*002c*/ 	.byte	0x03, 0x1b
        /*002e*/ 	.short	0x00ff


	//----- nvinfo : EIATTR_NUM_BARRIERS
	.align		4
        /*0030*/ 	.byte	0x02, 0x4c
        /*0032*/ 	.byte	0x01
	.zero		1


	//----- nvinfo : EIATTR_MERCURY_ISA_VERSION
	.align		4
        /*0034*/ 	.byte	0x03, 0x5f
        /*0036*/ 	.short	0x0101


	//----- nvinfo : EIATTR_VRC_CTA_INIT_COUNT
	.align		4
        /*0038*/ 	.byte	0x02, 0x4a
	.zero		1
	.zero		1


	//----- nvinfo : EIATTR_EXIT_INSTR_OFFSETS
	.align		4
        /*003c*/ 	.byte	0x04, 0x1c
        /*003e*/ 	.short	(.L_40 - .L_39)


	//   ....[0]....
.L_39:
        /*0040*/ 	.word	0x000063f0


	//----- nvinfo : EIATTR_CRS_STACK_SIZE
	.align		4
.L_40:
        /*0044*/ 	.byte	0x04, 0x1e
        /*0046*/ 	.short	(.L_42 - .L_41)
.L_41:
        /*0048*/ 	.word	0x00000000


	//----- nvinfo : EIATTR_CBANK_PARAM_SIZE
	.align		4
.L_42:
        /*004c*/ 	.byte	0x03, 0x19
        /*004e*/ 	.short	0x0010


	//----- nvinfo : EIATTR_PARAM_CBANK
	.align		4
        /*0050*/ 	.byte	0x04, 0x0a
        /*0052*/ 	.short	(.L_44 - .L_43)
	.align		4
.L_43:
        /*0054*/ 	.word	index@(.nv.constant0._Z37convolution_tiled_2D_const_mem_kernelPfS_)
        /*0058*/ 	.short	0x0380
        /*005a*/ 	.short	0x0010


	//----- nvinfo : EIATTR_SW_WAR
	.align		4
.L_44:
        /*005c*/ 	.byte	0x04, 0x36
        /*005e*/ 	.short	(.L_46 - .L_45)
.L_45:
        /*0060*/ 	.word	0x00000008
.L_46:


//--------------------- .nv.info._Z11convolutionPfS_ --------------------------
	.section	.nv.info._Z11convolutionPfS_,"",@"SHT_CUDA_INFO"
	.sectionflags	@""
	.align	4


	//----- nvinfo : EIATTR_CUDA_API_VERSION
	.align		4
        /*0000*/ 	.byte	0x04, 0x37
        /*0002*/ 	.short	(.L_48 - .L_47)
.L_47:
        /*0004*/ 	.word	0x00000082


	//----- nvinfo : EIATTR_KPARAM_INFO
	.align		4
.L_48:
        /*0008*/ 	.byte	0x04, 0x17
        /*000a*/ 	.short	(.L_50 - .L_49)
.L_49:
        /*000c*/ 	.word	0x00000000
        /*0010*/ 	.short	0x0001
        /*0012*/ 	.short	0x0008
        /*0014*/ 	.byte	0x00, 0xf5, 0x21, 0x00


	//----- nvinfo : EIATTR_KPARAM_INFO
	.align		4
.L_50:
        /*0018*/ 	.byte	0x04, 0x17
        /*001a*/ 	.short	(.L_52 - .L_51)
.L_51:
        /*001c*/ 	.word	0x00000000
        /*0020*/ 	.short	0x0000
        /*0022*/ 	.short	0x0000
        /*0024*/ 	.byte	0x00, 0xf5, 0x21, 0x00


	//----- nvinfo : EIATTR_SPARSE_MMA_MASK
	.align		4
.L_52:
        /*0028*/ 	.byte	0x03, 0x50
        /*002a*/ 	.short	0x0000


	//----- nvinfo : EIATTR_MAXREG_COUNT
	.align		4
        /*002c*/ 	.byte	0x03, 0x1b
        /*002e*/ 	.short	0x00ff


	//----- nvinfo : EIATTR_NUM_BARRIERS
	.align		4
        /*0030*/ 	.byte	0x02, 0x4c
        /*0032*/ 	.byte	0x01
	.zero		1


	//----- nvinfo : EIATTR_MERCURY_ISA_VERSION
	.align		4
        /*0034*/ 	.byte	0x03, 0x5f
        /*0036*/ 	.short	0x0101


	//----- nvinfo : EIATTR_VRC_CTA_INIT_COUNT
	.align		4
        /*0038*/ 	.byte	0x02, 0x4a
	.zero		1
	.zero		1


	//----- nvinfo : EIATTR_EXIT_INSTR_OFFSETS
	.align		4
        /*003c*/ 	.byte	0x04, 0x1c
        /*003e*/ 	.short	(.L_54 - .L_53)


	//   ....[0]....
.L_53:
        /*0040*/ 	.word	0x00000e10


	//----- nvinfo : EIATTR_CBANK_PARAM_SIZE
	.align		4
.L_54:
        /*0044*/ 	.byte	0x03, 0x19
        /*0046*/ 	.short	0x0010


	//----- nvinfo : EIATTR_PARAM_CBANK
	.align		4
        /*0048*/ 	.byte	0x04, 0x0a
        /*004a*/ 	.short	(.L_56 - .L_55)
	.align		4
.L_55:
        /*004c*/ 	.word	index@(.nv.constant0._Z11convolutionPfS_)
        /*0050*/ 	.short	0x0380
        /*0052*/ 	.short	0x0010


	//----- nvinfo : EIATTR_SW_WAR
	.align		4
.L_56:
        /*0054*/ 	.byte	0x04, 0x36
        /*0056*/ 	.short	(.L_58 - .L_57)
.L_57:
        /*0058*/ 	.word	0x00000008
.L_58:


//--------------------- .nv.callgraph             --------------------------
	.section	.nv.callgraph,"",@"SHT_CUDA_CALLGRAPH"
	.align	4
	.sectionentsize	8
	.align		4
        /*0000*/ 	.word	0x00000000
	.align		4
        /*0004*/ 	.word	0xffffffff
	.align		4
        /*0008*/ 	.word	0x00000000
	.align		4
        /*000c*/ 	.word	0xfffffffe
	.align		4
        /*0010*/ 	.word	0x00000000
	.align		4
        /*0014*/ 	.word	0xfffffffd
	.align		4
        /*0018*/ 	.word	0x00000000
	.align		4
        /*001c*/ 	.word	0xfffffffc


//--------------------- .nv.constant3             --------------------------
	.section	.nv.constant3,"a",@progbits
	.align	4
.nv.constant3:
	.type		F_c,@object
	.size		F_c,(.L_0 - F_c)
F_c:
	.zero		100
.L_0:


//--------------------- .text._Z40convolution_tiled_2D_const_mem_kernel_v2PfS_ --------------------------
	.section	.text._Z40convolution_tiled_2D_const_mem_kernel_v2PfS_,"ax",@progbits
	.align	128
        .global         _Z40convolution_tiled_2D_const_mem_kernel_v2PfS_
        .type           _Z40convolution_tiled_2D_const_mem_kernel_v2PfS_,@function
        .size           _Z40convolution_tiled_2D_const_mem_kernel_v2PfS_,(.L_x_233 - _Z40convolution_tiled_2D_const_mem_kernel_v2PfS_)
        .other          _Z40convolution_tiled_2D_const_mem_kernel_v2PfS_,@"STO_CUDA_ENTRY STV_DEFAULT"
_Z40convolution_tiled_2D_const_mem_kernel_v2PfS_:
.text._Z40convolution_tiled_2D_const_mem_kernel_v2PfS_:
[----:B------:R-:W-:Y:S01]  /*0000*/  LDC R1, c[0x0][0x37c] ;  /* 0x0000df00ff017b82 */ /* 0x000fe20000000800 */
[----:B------:R-:W0:Y:S07]  /*0010*/  S2R R13, SR_TID.Y ;  /* 0x00000000000d7919 */ /* 0x000e2e0000002200 */
[----:B------:R-:W1:Y:S01]  /*0020*/  LDC.64 R4, c[0x0][0x380] ;  /* 0x0000e000ff047b82 */ /* 0x000e620000000a00 */
[----:B------:R-:W-:Y:S01]  /*0030*/  HFMA2 R6, -RZ, RZ, 0, 1.78813934326171875e-07 ;  /* 0x00000003ff067431 */ /* 0x000fe200000001ff */
[----:B------:R-:W2:Y:S01]  /*0040*/  LDCU.64 UR4, c[0x0][0x358] ;  /* 0x00006b00ff0477ac */ /* 0x000ea20008000a00 */
[----:B------:R-:W0:Y:S01]  /*0050*/  S2R R0, SR_CTAID.Y ;  /* 0x0000000000007919 */ /* 0x000e220000002600 */
[----:B------:R-:W-:Y:S01]  /*0060*/  MOV R11, RZ ;  /* 0x000000ff000b7202 */ /* 0x000fe20000000f00 */
[----:B------:R-:W3:Y:S01]  /*0070*/  S2R R10, SR_TID.X ;  /* 0x00000000000a7919 */ /* 0x000ee20000002100 */
[----:B------:R-:W3:Y:S01]  /*0080*/  S2R R3, SR_CTAID.X ;  /* 0x0000000000037919 */ /* 0x000ee20000002500 */
[----:B0-----:R-:W-:-:S04]  /*0090*/  LEA R0, R0, R13, 0x4 ;  /* 0x0000000d00007211 */ /* 0x001fc800078e20ff */
[----:B------:R-:W-:Y:S02]  /*00a0*/  IADD3 R2, PT, PT, R0, -0x2, RZ ;  /* 0xfffffffe00027810 */ /* 0x000fe40007ffe0ff */
[----:B---3--:R-:W-:Y:S02]  /*00b0*/  LEA R3, R3, R10, 0x4 ;  /* 0x0000000a03037211 */ /* 0x008fe400078e20ff */
[----:B------:R-:W-:Y:S02]  /*00c0*/  ISETP.GE.U32.AND P0, PT, R2, 0x2728, PT ;  /* 0x000027280200780c */ /* 0x000fe40003f06070 */
[C---:B------:R-:W-:Y:S01]  /*00d0*/  IADD3 R12, PT, PT, R3.reuse, -0x2, RZ ;  /* 0xfffffffe030c7810 */ /* 0x040fe20007ffe0ff */
[----:B------:R-:W-:-:S03]  /*00e0*/  IMAD R3, R3, R6, -0x6 ;  /* 0xfffffffa03037424 */ /* 0x000fc600078e0206 */
[----:B------:R-:W-:Y:S01]  /*00f0*/  ISETP.LT.U32.AND P0, PT, R12, 0x2af8, !P0 ;  /* 0x00002af80c00780c */ /* 0x000fe20004701070 */
[----:B------:R-:W-:Y:S01]  /*0100*/  IMAD R7, R2, 0x80e8, R3 ;  /* 0x000080e802077824 */ /* 0x000fe200078e0203 */
[----:B------:R-:W0:Y:S01]  /*0110*/  S2R R9, SR_CgaCtaId ;  /* 0x0000000000097919 */ /* 0x000e220000008800 */
[----:B------:R-:W-:Y:S01]  /*0120*/  ISETP.GE.U32.AND P1, PT, R10, 0x12, PT ;  /* 0x000000120a00780c */ /* 0x000fe20003f26070 */
[----:B------:R-:W3:Y:S01]  /*0130*/  LDC.64 R2, c[0x0][0x388] ;  /* 0x0000e200ff027b82 */ /* 0x000ee20000000a00 */
[----:B-1----:R-:W-:-:S08]  /*0140*/  IMAD.WIDE.U32 R4, R7, 0x4, R4 ;  /* 0x0000000407047825 */ /* 0x002fd000078e0004 */
[----:B--2---:R-:W2:Y:S01]  /*0150*/  @P0 LDG.E R11, desc[UR4][R4.64] ;  /* 0x00000004040b0981 */ /* 0x004ea2000c1e1900 */
[----:B------:R-:W-:Y:S01]  /*0160*/  IADD3 R8, PT, PT, R13, -0x2, RZ ;  /* 0xfffffffe0d087810 */ /* 0x000fe20007ffe0ff */
[----:B------:R-:W-:Y:S01]  /*0170*/  BSSY.RECONVERGENT B0, `(.L_x_0) ;  /* 0x0000049000007945 */ /* 0x000fe20003800200 */
[----:B------:R-:W-:Y:S02]  /*0180*/  MOV R6, 0x400 ;  /* 0x0000040000067802 */ /* 0x000fe40000000f00 */
[----:B------:R-:W-:-:S04]  /*0190*/  ISETP.LT.U32.AND P1, PT, R8, 0x10, !P1 ;  /* 0x000000100800780c */ /* 0x000fc80004f21070 */
[----:B------:R-:W-:-:S04]  /*01a0*/  ISETP.GT.U32.AND P1, PT, R10, 0x1, P1 ;  /* 0x000000010a00780c */ /* 0x000fc80000f24070 */
[----:B------:R-:W-:Y:S01]  /*01b0*/  ISETP.LT.U32.AND P1, PT, R0, 0x272a, P1 ;  /* 0x0000272a0000780c */ /* 0x000fe20000f21070 */
[----:B---3--:R-:W-:Y:S01]  /*01c0*/  IMAD.WIDE R2, R7, 0x4, R2 ;  /* 0x0000000407027825 */ /* 0x008fe200078e0202 */
[----:B------:R-:W-:Y:S02]  /*01d0*/  MOV R7, RZ ;  /* 0x000000ff00077202 */ /* 0x000fe40000000f00 */
[----:B------:R-:W-:Y:S02]  /*01e0*/  ISETP.LT.AND P1, PT, R12, 0x2af8, P1 ;  /* 0x00002af80c00780c */ /* 0x000fe40000f21270 */
[----:B0-----:R-:W-:Y:S01]  /*01f0*/  LEA R6, R9, R6, 0x18 ;  /* 0x0000000609067211 */ /* 0x001fe200078ec0ff */
[----:B------:R-:W-:-:S04]  /*0200*/  HFMA2 R9, -RZ, RZ, 0, 0 ;  /* 0x00000000ff097431 */ /* 0x000fc800000001ff */
[----:B------:R-:W-:-:S05]  /*0210*/  IMAD R6, R13, 0x50, R6 ;  /* 0x000000500d067824 */ /* 0x000fca00078e0206 */
[----:B------:R-:W-:-:S05]  /*0220*/  LEA R6, R10, R6, 0x2 ;  /* 0x000000060a067211 */ /* 0x000fca00078e10ff */
[----:B--2---:R0:W-:Y:S01]  /*0230*/  STS [R6], R11 ;  /* 0x0000000b06007388 */ /* 0x0041e20000000800 */
[----:B------:R-:W-:Y:S06]  /*0240*/  BAR.SYNC.DEFER_BLOCKING 0x0 ;  /* 0x0000000000007b1d */ /* 0x000fec0000010000 */
[----:B------:R-:W-:Y:S05]  /*0250*/  @!P1 BRA `(.L_x_1) ;  /* 0x0000000000e89947 */ /* 0x000fea0003800000 */
[----:B------:R-:W1:Y:S01]  /*0260*/  LDS R0, [R6+-0xa8] ;  /* 0xffff580006007984 */ /* 0x000e620000000800 */
[----:B------:R-:W1:Y:S03]  /*0270*/  LDCU.128 UR8, c[0x3][URZ] ;  /* 0x00c00000ff0877ac */ /* 0x000e660008000c00 */
[----:B------:R-:W2:Y:S01]  /*0280*/  LDS R13, [R6+-0xa4] ;  /* 0xffff5c00060d7984 */ /* 0x000ea20000000800 */
[----:B------:R-:W3:Y:S03]  /*0290*/  LDCU.128 UR12, c[0x3][0x10] ;  /* 0x00c00200ff0c77ac */ /* 0x000ee60008000c00 */
[----:B------:R-:W4:Y:S01]  /*02a0*/  LDS R14, [R6+-0xa0] ;  /* 0xffff6000060e7984 */ /* 0x000f220000000800 */
[----:B------:R-:W5:Y:S03]  /*02b0*/  LDCU UR6, c[0x3][0x60] ;  /* 0x00c00c00ff0677ac */ /* 0x000f660008000800 */
[----:B------:R-:W3:Y:S04]  /*02c0*/  LDS R15, [R6+-0x9c] ;  /* 0xffff6400060f7984 */ /* 0x000ee80000000800 */
[----:B------:R-:W5:Y:S04]  /*02d0*/  LDS R16, [R6+-0x98] ;  /* 0xffff680006107984 */ /* 0x000f680000000800 */
[----:B------:R-:W5:Y:S04]  /*02e0*/  LDS R17, [R6+-0x58] ;  /* 0xffffa80006117984 */ /* 0x000f680000000800 */
[----:B------:R-:W5:Y:S04]  /*02f0*/  LDS R18, [R6+-0x54] ;  /* 0xffffac0006127984 */ /* 0x000f680000000800 */
[----:B------:R-:W5:Y:S04]  /*0300*/  LDS R12, [R6+-0x50] ;  /* 0xffffb000060c7984 */ /* 0x000f680000000800 */
[----:B0-----:R-:W0:Y:S04]  /*0310*/  LDS R11, [R6+-0x4c] ;  /* 0xffffb400060b7984 */ /* 0x001e280000000800 */
[----:B------:R-:W0:Y:S01]  /*0320*/  LDS R8, [R6+-0x48] ;  /* 0xffffb80006087984 */ /* 0x000e220000000800 */
[----:B-1----:R-:W-:-:S03]  /*0330*/  FFMA R10, R0, UR8, RZ ;  /* 0x00000008000a7c23 */ /* 0x002fc600080000ff */
[----:B------:R-:W-:Y:S01]  /*0340*/  LDS R21, [R6+0xa8] ;  /* 0x0000a80006157984 */ /* 0x000fe20000000800 */
[----:B--2---:R-:W-:-:S03]  /*0350*/  FFMA R13, R13, UR9, R10 ;  /* 0x000000090d0d7c23 */ /* 0x004fc6000800000a */
[----:B------:R-:W1:Y:S01]  /*0360*/  LDS R0, [R6+-0x8] ;  /* 0xfffff80006007984 */ /* 0x000e620000000800 */
[----:B----4-:R-:W-:-:S03]  /*0370*/  FFMA R14, R14, UR10, R13 ;  /* 0x0000000a0e0e7c23 */ /* 0x010fc6000800000d */
[----:B------:R-:W2:Y:S01]  /*0380*/  LDS R10, [R6+-0x4] ;  /* 0xfffffc00060a7984 */ /* 0x000ea20000000800 */
[----:B---3--:R-:W-:-:S03]  /*0390*/  FFMA R15, R15, UR11, R14 ;  /* 0x0000000b0f0f7c23 */ /* 0x008fc6000800000e */
[----:B------:R-:W3:Y:S01]  /*03a0*/  LDS R13, [R6] ;  /* 0x00000000060d7984 */ /* 0x000ee20000000800 */
[----:B------:R-:W0:Y:S01]  /*03b0*/  LDCU.128 UR8, c[0x3][0x20] ;  /* 0x00c00400ff0877ac */ /* 0x000e220008000c00 */
[----:B-----5:R-:W-:Y:S02]  /*03c0*/  FFMA R16, R16, UR12, R15 ;  /* 0x0000000c10107c23 */ /* 0x020fe4000800000f */
[----:B------:R-:W4:Y:S02]  /*03d0*/  LDS R14, [R6+0x4] ;  /* 0x00000400060e7984 */ /* 0x000f240000000800 */
[----:B------:R-:W-:Y:S02]  /*03e0*/  FFMA R17, R17, UR13, R16 ;  /* 0x0000000d11117c23 */ /* 0x000fe40008000010 */
[----:B------:R-:W5:Y:S02]  /*03f0*/  LDS R15, [R6+0x8] ;  /* 0x00000800060f7984 */ /* 0x000f640000000800 */
[----:B------:R-:W-:-:S02]  /*0400*/  FFMA R19, R18, UR14, R17 ;  /* 0x0000000e12137c23 */ /* 0x000fc40008000011 */
[----:B------:R-:W5:Y:S02]  /*0410*/  LDS R16, [R6+0x48] ;  /* 0x0000480006107984 */ /* 0x000f640000000800 */
[----:B------:R-:W-:Y:S02]  /*0420*/  FFMA R18, R12, UR15, R19 ;  /* 0x0000000f0c127c23 */ /* 0x000fe40008000013 */
[----:B------:R-:W5:Y:S01]  /*0430*/  LDS R17, [R6+0x4c] ;  /* 0x00004c0006117984 */ /* 0x000f620000000800 */
[----:B------:R-:W3:Y:S01]  /*0440*/  LDCU.128 UR12, c[0x3][0x30] ;  /* 0x00c00600ff0c77ac */ /* 0x000ee20008000c00 */
[----:B0-----:R-:W-:Y:S02]  /*0450*/  FFMA R19, R11, UR8, R18 ;  /* 0x000000080b137c23 */ /* 0x001fe40008000012 */
[----:B------:R-:W0:Y:S02]  /*0460*/  LDS R12, [R6+0x50] ;  /* 0x00005000060c7984 */ /* 0x000e240000000800 */
[----:B------:R-:W-:-:S02]  /*0470*/  FFMA R19, R8, UR9, R19 ;  /* 0x0000000908137c23 */ /* 0x000fc40008000013 */
[----:B------:R-:W0:Y:S04]  /*0480*/  LDS R11, [R6+0x54] ;  /* 0x00005400060b7984 */ /* 0x000e280000000800 */
[----:B------:R-:W0:Y:S01]  /*0490*/  LDS R8, [R6+0x58] ;  /* 0x0000580006087984 */ /* 0x000e220000000800 */
[----:B-1----:R-:W-:-:S03]  /*04a0*/  FFMA R19, R0, UR10, R19 ;  /* 0x0000000a00137c23 */ /* 0x002fc60008000013 */
[----:B------:R-:W1:Y:S01]  /*04b0*/  LDS R0, [R6+0x98] ;  /* 0x0000980006007984 */ /* 0x000e620000000800 */
[----:B--2---:R-:W-:Y:S01]  /*04c0*/  FFMA R18, R10, UR11, R19 ;  /* 0x0000000b0a127c23 */ /* 0x004fe20008000013 */
[----:B------:R-:W2:Y:S02]  /*04d0*/  LDCU.128 UR8, c[0x3][0x40] ;  /* 0x00c00800ff0877ac */ /* 0x000ea40008000c00 */
[----:B------:R-:W1:Y:S01]  /*04e0*/  LDS R10, [R6+0x9c] ;  /* 0x00009c00060a7984 */ /* 0x000e620000000800 */
[----:B---3--:R-:W-:-:S03]  /*04f0*/  FFMA R13, R13, UR12, R18 ;  /* 0x0000000c0d0d7c23 */ /* 0x008fc60008000012 */
[----:B------:R-:W3:Y:S01]  /*0500*/  LDS R19, [R6+0xa0] ;  /* 0x0000a00006137984 */ /* 0x000ee20000000800 */
[----:B----4-:R-:W-:-:S03]  /*0510*/  FFMA R14, R14, UR13, R13 ;  /* 0x0000000d0e0e7c23 */ /* 0x010fc6000800000d */
[----:B------:R-:W4:Y:S01]  /*0520*/  LDS R13, [R6+0xa4] ;  /* 0x0000a400060d7984 */ /* 0x000f220000000800 */
[----:B-----5:R-:W-:-:S04]  /*0530*/  FFMA R15, R15, UR14, R14 ;  /* 0x0000000e0f0f7c23 */ /* 0x020fc8000800000e */
[----:B------:R-:W-:Y:S01]  /*0540*/  FFMA R16, R16, UR15, R15 ;  /* 0x0000000f10107c23 */ /* 0x000fe2000800000f */
[----:B------:R-:W1:Y:S03]  /*0550*/  LDCU.128 UR12, c[0x3][0x50] ;  /* 0x00c00a00ff0c77ac */ /* 0x000e660008000c00 */
[----:B--2---:R-:W-:-:S04]  /*0560*/  FFMA R17, R17, UR8, R16 ;  /* 0x0000000811117c23 */ /* 0x004fc80008000010 */
[----:B0-----:R-:W-:-:S04]  /*0570*/  FFMA R12, R12, UR9, R17 ;  /* 0x000000090c0c7c23 */ /* 0x001fc80008000011 */
[----:B------:R-:W-:-:S04]  /*0580*/  FFMA R11, R11, UR10, R12 ;  /* 0x0000000a0b0b7c23 */ /* 0x000fc8000800000c */
[----:B------:R-:W-:-:S04]  /*0590*/  FFMA R11, R8, UR11, R11 ;  /* 0x0000000b080b7c23 */ /* 0x000fc8000800000b */
[----:B-1----:R-:W-:-:S04]  /*05a0*/  FFMA R11, R0, UR12, R11 ;  /* 0x0000000c000b7c23 */ /* 0x002fc8000800000b */
[----:B------:R-:W-:-:S04]  /*05b0*/  FFMA R10, R10, UR13, R11 ;  /* 0x0000000d0a0a7c23 */ /* 0x000fc8000800000b */
[----:B---3--:R-:W-:-:S04]  /*05c0*/  FFMA R10, R19, UR14, R10 ;  /* 0x0000000e130a7c23 */ /* 0x008fc8000800000a */
[----:B----4-:R-:W-:-:S04]  /*05d0*/  FFMA R10, R13, UR15, R10 ;  /* 0x0000000f0d0a7c23 */ /* 0x010fc8000800000a */
[----:B------:R-:W-:-:S05]  /*05e0*/  FFMA R21, R21, UR6, R10 ;  /* 0x0000000615157c23 */ /* 0x000fca000800000a */
[----:B------:R1:W-:Y:S02]  /*05f0*/  STG.E desc[UR4][R2.64], R21 ;  /* 0x0000001502007986 */ /* 0x0003e4000c101904 */
.L_x_1:
[----:B------:R-:W-:Y:S05]  /*0600*/  BSYNC.RECONVERGENT B0 ;  /* 0x0000000000007941 */ /* 0x000fea0003800200 */
.L_x_0:
[----:B------:R-:W-:Y:S06]  /*0610*/  BAR.SYNC.DEFER_BLOCKING 0x0 ;  /* 0x0000000000007b1d */ /* 0x000fec0000010000 */
[----:B------:R-:W-:Y:S04]  /*0620*/  BSSY.RECONVERGENT B0, `(.L_x_2) ;  /* 0x0000003000007945 */ /* 0x000fe80003800200 */
[----:B------:R-:W-:Y:S05]  /*0630*/  @!P0 BRA `(.L_x_3) ;  /* 0x0000000000048947 */ /* 0x000fea0003800000 */
[----:B------:R2:W5:Y:S02]  /*0640*/  LDG.E R9, desc[UR4][R4.64+0x4] ;  /* 0x0000040404097981 */ /* 0x000564000c1e1900 */
.L_x_3:
[----:B------:R-:W-:Y:S05]  /*0650*/  BSYNC.RECONVERGENT B0 ;  /* 0x0000000000007941 */ /* 0x000fea0003800200 */
.L_x_2:
[----:B-----5:R3:W-:Y:S01]  /*0660*/  STS [R6], R9 ;  /* 0x0000000906007388 */ /* 0x0207e20000000800 */
[----:B------:R-:W-:Y:S01]  /*0670*/  BSSY.RECONVERGENT B0, `(.L_x_4) ;  /* 0x000003d000007945 */ /* 0x000fe20003800200 */
[----:B------:R-:W-:Y:S06]  /*0680*/  BAR.SYNC.DEFER_BLOCKING 0x0 ;  /* 0x0000000000007b1d */ /* 0x000fec0000010000 */
[----:B------:R-:W-:Y:S05]  /*0690*/  @!P1 BRA `(.L_x_5) ;  /* 0x0000000000e89947 */ /* 0x000fea0003800000 */
[----:B------:R-:W4:Y:S01]  /*06a0*/  LDS R0, [R6+-0xa8] ;  /* 0xffff580006007984 */ /* 0x000f220000000800 */
[----:B------:R-:W4:Y:S03]  /*06b0*/  LDCU.128 UR8, c[0x3][URZ] ;  /* 0x00c00000ff0877ac */ /* 0x000f260008000c00 */
[----:B------:R-:W5:Y:S01]  /*06c0*/  LDS R13, [R6+-0xa4] ;  /* 0xffff5c00060d7984 */ /* 0x000f620000000800 */
[----:B------:R-:W1:Y:S03]  /*06d0*/  LDCU.128 UR12, c[0x3][0x10] ;  /* 0x00c00200ff0c77ac */ /* 0x000e660008000c00 */
[----:B------:R-:W2:Y:S01]  /*06e0*/  LDS R12, [R6+-0xa0] ;  /* 0xffff6000060c7984 */ /* 0x000ea20000000800 */
[----:B------:R-:W1:Y:S03]  /*06f0*/  LDCU UR6, c[0x3][0x60] ;  /* 0x00c00c00ff0677ac */ /* 0x000e660008000800 */
[----:B------:R-:W1:Y:S04]  /*0700*/  LDS R14, [R6+-0x9c] ;  /* 0xffff6400060e7984 */ /* 0x000e680000000800 */
[----:B------:R-:W1:Y:S04]  /*0710*/  LDS R15, [R6+-0x98] ;  /* 0xffff6800060f7984 */ /* 0x000e680000000800 */
[----:B------:R-:W1:Y:S04]  /*0720*/  LDS R16, [R6+-0x58] ;  /* 0xffffa80006107984 */ /* 0x000e680000000800 */
[----:B------:R-:W1:Y:S04]  /*0730*/  LDS R17, [R6+-0x54] ;  /* 0xffffac0006117984 */ /* 0x000e680000000800 */
[----:B0-----:R-:W0:Y:S04]  /*0740*/  LDS R11, [R6+-0x50] ;  /* 0xffffb000060b7984 */ /* 0x001e280000000800 */
[----:B---3--:R-:W3:Y:S04]  /*0750*/  LDS R9, [R6+-0x4c] ;  /* 0xffffb40006097984 */ /* 0x008ee80000000800 */
[----:B------:R-:W3:Y:S01]  /*0760*/  LDS R8, [R6+-0x48] ;  /* 0xffffb80006087984 */ /* 0x000ee20000000800 */
[----:B----4-:R-:W-:-:S03]  /*0770*/  FFMA R10, R0, UR8, RZ ;  /* 0x00000008000a7c23 */ /* 0x010fc600080000ff */
[----:B------:R-:W-:Y:S01]  /*0780*/  LDS R19, [R6+0x9c] ;  /* 0x00009c0006137984 */ /* 0x000fe20000000800 */
[----:B-----5:R-:W-:-:S03]  /*0790*/  FFMA R13, R13, UR9, R10 ;  /* 0x000000090d0d7c23 */ /* 0x020fc6000800000a */
[----:B------:R-:W4:Y:S01]  /*07a0*/  LDS R0, [R6+-0x8] ;  /* 0xfffff80006007984 */ /* 0x000f220000000800 */
[----:B--2---:R-:W-:-:S03]  /*07b0*/  FFMA R13, R12, UR10, R13 ;  /* 0x0000000a0c0d7c23 */ /* 0x004fc6000800000d */
[----:B------:R-:W2:Y:S01]  /*07c0*/  LDS R10, [R6+-0x4] ;  /* 0xfffffc00060a7984 */ /* 0x000ea20000000800 */
[----:B-1----:R-:W-:-:S03]  /*07d0*/  FFMA R14, R14, UR11, R13 ;  /* 0x0000000b0e0e7c23 */ /* 0x002fc6000800000d */
[----:B------:R-:W1:Y:S01]  /*07e0*/  LDS R12, [R6] ;  /* 0x00000000060c7984 */ /* 0x000e620000000800 */
[----:B------:R-:W3:Y:S01]  /*07f0*/  LDCU.128 UR8, c[0x3][0x20] ;  /* 0x00c00400ff0877ac */ /* 0x000ee20008000c00 */
[----:B------:R-:W-:Y:S02]  /*0800*/  FFMA R15, R15, UR12, R14 ;  /* 0x0000000c0f0f7c23 */ /* 0x000fe4000800000e */
[----:B------:R-:W5:Y:S02]  /*0810*/  LDS R13, [R6+0x4] ;  /* 0x00000400060d7984 */ /* 0x000f640000000800 */
[----:B------:R-:W-:Y:S02]  /*0820*/  FFMA R16, R16, UR13, R15 ;  /* 0x0000000d10107c23 */ /* 0x000fe4000800000f */
[----:B------:R-:W5:Y:S02]  /*0830*/  LDS R14, [R6+0x8] ;  /* 0x00000800060e7984 */ /* 0x000f640000000800 */
[----:B------:R-:W-:-:S02]  /*0840*/  FFMA R18, R17, UR14, R16 ;  /* 0x0000000e11127c23 */ /* 0x000fc40008000010 */
[----:B------:R-:W5:Y:S02]  /*0850*/  LDS R15, [R6+0x48] ;  /* 0x00004800060f7984 */ /* 0x000f640000000800 */
[----:B0-----:R-:W-:Y:S02]  /*0860*/  FFMA R18, R11, UR15, R18 ;  /* 0x0000000f0b127c23 */ /* 0x001fe40008000012 */
[----:B------:R-:W0:Y:S01]  /*0870*/  LDS R16, [R6+0x4c] ;  /* 0x00004c0006107984 */ /* 0x000e220000000800 */
[----:B------:R-:W1:Y:S01]  /*0880*/  LDCU.128 UR12, c[0x3][0x30] ;  /* 0x00c00600ff0c77ac */ /* 0x000e620008000c00 */
[----:B---3--:R-:W-:Y:S02]  /*0890*/  FFMA R17, R9, UR8, R18 ;  /* 0x0000000809117c23 */ /* 0x008fe40008000012 */
[----:B------:R-:W3:Y:S02]  /*08a0*/  LDS R11, [R6+0x50] ;  /* 0x00005000060b7984 */ /* 0x000ee40000000800 */
[----:B------:R-:W-:-:S02]  /*08b0*/  FFMA R17, R8, UR9, R17 ;  /* 0x0000000908117c23 */ /* 0x000fc40008000011 */
[----:B------:R-:W3:Y:S04]  /*08c0*/  LDS R9, [R6+0x54] ;  /* 0x0000540006097984 */ /* 0x000ee80000000800 */
[----:B------:R-:W3:Y:S01]  /*08d0*/  LDS R8, [R6+0x58] ;  /* 0x0000580006087984 */ /* 0x000ee20000000800 */
[----:B----4-:R-:W-:-:S03]  /*08e0*/  FFMA R17, R0, UR10, R17 ;  /* 0x0000000a00117c23 */ /* 0x010fc60008000011 */
[----:B------:R-:W-:Y:S01]  /*08f0*/  LDS R21, [R6+0xa4] ;  /* 0x0000a40006157984 */ /* 0x000fe20000000800 */
[----:B--2---:R-:W-:-:S03]  /*0900*/  FFMA R17, R10, UR11, R17 ;  /* 0x0000000b0a117c23 */ /* 0x004fc60008000011 */
[----:B------:R-:W2:Y:S01]  /*0910*/  LDS R0, [R6+0x98] ;  /* 0x0000980006007984 */ /* 0x000ea20000000800 */
[----:B------:R-:W0:Y:S01]  /*0920*/  LDCU.128 UR8, c[0x3][0x40] ;  /* 0x00c00800ff0877ac */ /* 0x000e220008000c00 */
[----:B-1----:R-:W-:Y:S02]  /*0930*/  FFMA R12, R12, UR12, R17 ;  /* 0x0000000c0c0c7c23 */ /* 0x002fe40008000011 */
[----:B------:R-:W1:Y:S02]  /*0940*/  LDS R17, [R6+0xa0] ;  /* 0x0000a00006117984 */ /* 0x000e640000000800 */
[----:B-----5:R-:W-:-:S04]  /*0950*/  FFMA R13, R13, UR13, R12 ;  /* 0x0000000d0d0d7c23 */ /* 0x020fc8000800000c */
[----:B------:R-:W-:Y:S02]  /*0960*/  FFMA R14, R14, UR14, R13 ;  /* 0x0000000e0e0e7c23 */ /* 0x000fe4000800000d */
[----:B------:R-:W4:Y:S02]  /*0970*/  LDS R13, [R6+0xa8] ;  /* 0x0000a800060d7984 */ /* 0x000f240000000800 */
[----:B------:R-:W-:Y:S01]  /*0980*/  FFMA R15, R15, UR15, R14 ;  /* 0x0000000f0f0f7c23 */ /* 0x000fe2000800000e */
[----:B------:R-:W2:Y:S03]  /*0990*/  LDCU.128 UR12, c[0x3][0x50] ;  /* 0x00c00a00ff0c77ac */ /* 0x000ea60008000c00 */
[----:B0-----:R-:W-:-:S04]  /*09a0*/  FFMA R16, R16, UR8, R15 ;  /* 0x0000000810107c23 */ /* 0x001fc8000800000f */
[----:B---3--:R-:W-:-:S04]  /*09b0*/  FFMA R16, R11, UR9, R16 ;  /* 0x000000090b107c23 */ /* 0x008fc80008000010 */
[----:B------:R-:W-:-:S04]  /*09c0*/  FFMA R9, R9, UR10, R16 ;  /* 0x0000000a09097c23 */ /* 0x000fc80008000010 */
[----:B------:R-:W-:-:S04]  /*09d0*/  FFMA R9, R8, UR11, R9 ;  /* 0x0000000b08097c23 */ /* 0x000fc80008000009 */
[----:B--2---:R-:W-:-:S04]  /*09e0*/  FFMA R0, R0, UR12, R9 ;  /* 0x0000000c00007c23 */ /* 0x004fc80008000009 */
[----:B------:R-:W-:-:S04]  /*09f0*/  FFMA R0, R19, UR13, R0 ;  /* 0x0000000d13007c23 */ /* 0x000fc80008000000 */
[----:B-1----:R-:W-:-:S04]  /*0a00*/  FFMA R0, R17, UR14, R0 ;  /* 0x0000000e11007c23 */ /* 0x002fc80008000000 */
[----:B------:R-:W-:-:S04]  /*0a10*/  FFMA R0, R21, UR15, R0 ;  /* 0x0000000f15007c23 */ /* 0x000fc80008000000 */
[----:B----4-:R-:W-:-:S05]  /*0a20*/  FFMA R13, R13, UR6, R0 ;  /* 0x000000060d0d7c23 */ /* 0x010fca0008000000 */
[----:B------:R4:W-:Y:S02]  /*0a30*/  STG.E desc[UR4][R2.64+0x4], R13 ;  /* 0x0000040d02007986 */ /* 0x0009e4000c101904 */
.L_x_5:
[----:B------:R-:W-:Y:S05]  /*0a40*/  BSYNC.RECONVERGENT B0 ;  /* 0x0000000000007941 */ /* 0x000fea0003800200 */
.L_x_4:
[----:B------:R-:W-:Y:S06]  /*0a50*/  BAR.SYNC.DEFER_BLOCKING 0x0 ;  /* 0x0000000000007b1d */ /* 0x000fec0000010000 */
[----:B------:R-:W-:Y:S04]  /*0a60*/  BSSY.RECONVERGENT B0, `(.L_x_6) ;  /* 0x0000003000007945 */ /* 0x000fe80003800200 */
[----:B------:R-:W-:Y:S05]  /*0a70*/  @!P0 BRA `(.L_x_7) ;  /* 0x0000000000048947 */ /* 0x000fea0003800000 */
[----:B------:R0:W5:Y:S02]  /*0a80*/  LDG.E R7, desc[UR4][R4.64+0x8] ;  /* 0x0000080404077981 */ /* 0x000164000c1e1900 */
.L_x_7:
[----:B------:R-:W-:Y:S05]  /*0a90*/  BSYNC.RECONVERGENT B0 ;  /* 0x0000000000007941 */ /* 0x000fea0003800200 */
.L_x_6:
[----:B-----5:R0:W-:Y:S01]  /*0aa0*/  STS [R6], R7 ;  /* 0x0000000706007388 */ /* 0x0201e20000000800 */
[----:B------:R-:W-:Y:S01]  /*0ab0*/  BSSY.RECONVERGENT B0, `(.L_x_8) ;  /* 0x000003d000007945 */ /* 0x000fe20003800200 */
[----:B------:R-:W-:Y:S06]  /*0ac0*/  BAR.SYNC.DEFER_BLOCKING 0x0 ;  /* 0x0000000000007b1d */ /* 0x000fec0000010000 */
[----:B------:R-:W-:Y:S05]  /*0ad0*/  @!P1 BRA `(.L_x_9) ;  /* 0x0000000000e89947 */ /* 0x000fea0003800000 */
[----:B------:R-:W5:Y:S01]  /*0ae0*/  LDS R0, [R6+-0xa8] ;  /* 0xffff580006007984 */ /* 0x000f620000000800 */
[----:B------:R-:W5:Y:S03]  /*0af0*/  LDCU.128 UR8, c[0x3][URZ] ;  /* 0x00c00000ff0877ac */ /* 0x000f660008000c00 */
[----:B------:R-:W1:Y:S01]  /*0b00*/  LDS R8, [R6+-0xa4] ;  /* 0xffff5c0006087984 */ /* 0x000e620000000800 */
[----:B------:R-:W1:Y:S03]  /*0b10*/  LDCU.128 UR12, c[0x3][0x10] ;  /* 0x00c00200ff0c77ac */ /* 0x000e660008000c00 */
[----:B0-----:R-:W0:Y:S01]  /*0b20*/  LDS R7, [R6+-0xa0] ;  /* 0xffff600006077984 */ /* 0x001e220000000800 */
[----:B------:R-:W0:Y:S03]  /*0b30*/  LDCU UR6, c[0x3][0x60] ;  /* 0x00c00c00ff0677ac */ /* 0x000e260008000800 */
[----:B---3--:R-:W3:Y:S04]  /*0b40*/  LDS R9, [R6+-0x9c] ;  /* 0xffff640006097984 */ /* 0x008ee80000000800 */
[----:B------:R-:W3:Y:S04]  /*0b50*/  LDS R10, [R6+-0x98] ;  /* 0xffff6800060a7984 */ /* 0x000ee80000000800 */
[----:B------:R-:W3:Y:S04]  /*0b60*/  LDS R11, [R6+-0x58] ;  /* 0xffffa800060b7984 */ /* 0x000ee80000000800 */
[----:B------:R-:W3:Y:S04]  /*0b70*/  LDS R12, [R6+-0x54] ;  /* 0xffffac00060c7984 */ /* 0x000ee80000000800 */
[----:B----4-:R-:W4:Y:S04]  /*0b80*/  LDS R13, [R6+-0x50] ;  /* 0xffffb000060d7984 */ /* 0x010f280000000800 */
[----:B------:R-:W4:Y:S04]  /*0b90*/  LDS R14, [R6+-0x4c] ;  /* 0xffffb400060e7984 */ /* 0x000f280000000800 */
[----:B--2---:R-:W2:Y:S01]  /*0ba0*/  LDS R4, [R6+-0x48] ;  /* 0xffffb80006047984 */ /* 0x004ea20000000800 */
[----:B-----5:R-:W-:-:S03]  /*0bb0*/  FFMA R5, R0, UR8, RZ ;  /* 0x0000000800057c23 */ /* 0x020fc600080000ff */
[----:B------:R-:W-:Y:S01]  /*0bc0*/  LDS R15, [R6+0xa0] ;  /* 0x0000a000060f7984 */ /* 0x000fe20000000800 */
[----:B-1----:R-:W-:-:S03]  /*0bd0*/  FFMA R8, R8, UR9, R5 ;  /* 0x0000000908087c23 */ /* 0x002fc60008000005 */
[----:B------:R-:W1:Y:S01]  /*0be0*/  LDS R0, [R6+-0x8] ;  /* 0xfffff80006007984 */ /* 0x000e620000000800 */
[----:B0-----:R-:W-:-:S03]  /*0bf0*/  FFMA R8, R7, UR10, R8 ;  /* 0x0000000a07087c23 */ /* 0x001fc60008000008 */
[----:B------:R-:W0:Y:S01]  /*0c00*/  LDS R5, [R6+-0x4] ;  /* 0xfffffc0006057984 */ /* 0x000e220000000800 */
[----:B---3--:R-:W-:-:S03]  /*0c10*/  FFMA R9, R9, UR11, R8 ;  /* 0x0000000b09097c23 */ /* 0x008fc60008000008 */
[----:B------:R-:W3:Y:S01]  /*0c20*/  LDS R7, [R6] ;  /* 0x0000000006077984 */ /* 0x000ee20000000800 */
[----:B------:R-:W5:Y:S01]  /*0c30*/  LDCU.128 UR8, c[0x3][0x20] ;  /* 0x00c00400ff0877ac */ /* 0x000f620008000c00 */
[----:B------:R-:W-:Y:S02]  /*0c40*/  FFMA R10, R10, UR12, R9 ;  /* 0x0000000c0a0a7c23 */ /* 0x000fe40008000009 */
[----:B------:R-:W3:Y:S02]  /*0c50*/  LDS R8, [R6+0x4] ;  /* 0x0000040006087984 */ /* 0x000ee40000000800 */
[----:B------:R-:W-:Y:S02]  /*0c60*/  FFMA R11, R11, UR13, R10 ;  /* 0x0000000d0b0b7c23 */ /* 0x000fe4000800000a */
[----:B------:R-:W3:Y:S02]  /*0c70*/  LDS R9, [R6+0x8] ;  /* 0x0000080006097984 */ /* 0x000ee40000000800 */
[----:B------:R-:W-:-:S02]  /*0c80*/  FFMA R12, R12, UR14, R11 ;  /* 0x0000000e0c0c7c23 */ /* 0x000fc4000800000b */
[----:B------:R-:W3:Y:S02]  /*0c90*/  LDS R10, [R6+0x48] ;  /* 0x00004800060a7984 */ /* 0x000ee40000000800 */
[----:B----4-:R-:W-:Y:S02]  /*0ca0*/  FFMA R13, R13, UR15, R12 ;  /* 0x0000000f0d0d7c23 */ /* 0x010fe4000800000c */
[----:B------:R-:W4:Y:S01]  /*0cb0*/  LDS R11, [R6+0x4c] ;  /* 0x00004c00060b7984 */ /* 0x000f220000000800 */
[----:B------:R-:W3:Y:S01]  /*0cc0*/  LDCU.128 UR12, c[0x3][0x30] ;  /* 0x00c00600ff0c77ac */ /* 0x000ee20008000c00 */
[----:B-----5:R-:W-:Y:S02]  /*0cd0*/  FFMA R13, R14, UR8, R13 ;  /* 0x000000080e0d7c23 */ /* 0x020fe4000800000d */
[----:B------:R-:W5:Y:S02]  /*0ce0*/  LDS R12, [R6+0x50] ;  /* 0x00005000060c7984 */ /* 0x000f640000000800 */
[----:B--2---:R-:W-:-:S02]  /*0cf0*/  FFMA R13, R4, UR9, R13 ;  /* 0x00000009040d7c23 */ /* 0x004fc4000800000d */
[----:B------:R-:W2:Y:S04]  /*0d00*/  LDS R14, [R6+0x54] ;  /* 0x00005400060e7984 */ /* 0x000ea80000000800 */
[----:B------:R-:W2:Y:S01]  /*0d10*/  LDS R4, [R6+0x58] ;  /* 0x0000580006047984 */ /* 0x000ea20000000800 */
[----:B-1----:R-:W-:-:S03]  /*0d20*/  FFMA R0, R0, UR10, R13 ;  /* 0x0000000a00007c23 */ /* 0x002fc6000800000d */
[----:B------:R-:W-:Y:S01]  /*0d30*/  LDS R17, [R6+0xa8] ;  /* 0x0000a80006117984 */ /* 0x000fe20000000800 */
[----:B0-----:R-:W-:-:S03]  /*0d40*/  FFMA R0, R5, UR11, R0 ;  /* 0x0000000b05007c23 */ /* 0x001fc60008000000 */
[----:B------:R-:W0:Y:S01]  /*0d50*/  LDS R13, [R6+0x98] ;  /* 0x00009800060d7984 */ /* 0x000e220000000800 */
[----:B------:R-:W4:Y:S01]  /*0d60*/  LDCU.128 UR8, c[0x3][0x40] ;  /* 0x00c00800ff0877ac */ /* 0x000f220008000c00 */
[----:B---3--:R-:W-:Y:S02]  /*0d70*/  FFMA R7, R7, UR12, R0 ;  /* 0x0000000c07077c23 */ /* 0x008fe40008000000 */
[----:B------:R-:W1:Y:S02]  /*0d80*/  LDS R5, [R6+0x9c] ;  /* 0x00009c0006057984 */ /* 0x000e640000000800 */
[----:B------:R-:W-:Y:S02]  /*0d90*/  FFMA R8, R8, UR13, R7 ;  /* 0x0000000d08087c23 */ /* 0x000fe40008000007 */
[----:B------:R-:W3:Y:S02]  /*0da0*/  LDS R7, [R6+0xa4] ;  /* 0x0000a40006077984 */ /* 0x000ee40000000800 */
[----:B------:R-:W-:-:S04]  /*0db0*/  FFMA R9, R9, UR14, R8 ;  /* 0x0000000e09097c23 */ /* 0x000fc80008000008 */
[----:B------:R-:W-:Y:S01]  /*0dc0*/  FFMA R10, R10, UR15, R9 ;  /* 0x0000000f0a0a7c23 */ /* 0x000fe20008000009 */
[----:B------:R-:W0:Y:S03]  /*0dd0*/  LDCU.128 UR12, c[0x3][0x50] ;  /* 0x00c00a00ff0c77ac */ /* 0x000e260008000c00 */
[----:B----4-:R-:W-:-:S04]  /*0de0*/  FFMA R11, R11, UR8, R10 ;  /* 0x000000080b0b7c23 */ /* 0x010fc8000800000a */
[----:B-----5:R-:W-:-:S04]  /*0df0*/  FFMA R11, R12, UR9, R11 ;  /* 0x000000090c0b7c23 */ /* 0x020fc8000800000b */
[----:B--2---:R-:W-:-:S04]  /*0e00*/  FFMA R11, R14, UR10, R11 ;  /* 0x0000000a0e0b7c23 */ /* 0x004fc8000800000b */
[----:B------:R-:W-:-:S04]  /*0e10*/  FFMA R4, R4, UR11, R11 ;  /* 0x0000000b04047c23 */ /* 0x000fc8000800000b */
[----:B0-----:R-:W-:-:S04]  /*0e20*/  FFMA R4, R13, UR12, R4 ;  /* 0x0000000c0d047c23 */ /* 0x001fc80008000004 */
[----:B-1----:R-:W-:-:S04]  /*0e30*/  FFMA R4, R5, UR13, R4 ;  /* 0x0000000d05047c23 */ /* 0x002fc80008000004 */
[----:B------:R-:W-:-:S04]  /*0e40*/  FFMA R4, R15, UR14, R4 ;  /* 0x0000000e0f047c23 */ /* 0x000fc80008000004 */
[----:B---3--:R-:W-:-:S04]  /*0e50*/  FFMA R4, R7, UR15, R4 ;  /* 0x0000000f07047c23 */ /* 0x008fc80008000004 */
[----:B------:R-:W-:-:S05]  /*0e60*/  FFMA R17, R17, UR6, R4 ;  /* 0x0000000611117c23 */ /* 0x000fca0008000004 */
[----:B------:R0:W-:Y:S02]  /*0e70*/  STG.E desc[UR4][R2.64+0x8], R17 ;  /* 0x0000081102007986 */ /* 0x0001e4000c101904 */
.L_x_9:
[----:B------:R-:W-:Y:S05]  /*0e80*/  BSYNC.RECONVERGENT B0 ;  /* 0x0000000000007941 */ /* 0x000fea0003800200 */
.L_x_8:
[----:B------:R-:W-:Y:S06]  /*0e90*/  BAR.SYNC.DEFER_BLOCKING 0x0 ;  /* 0x0000000000007b1d */ /* 0x000fec0000010000 */
[----:B------:R-:W-:Y:S05]  /*0ea0*/  EXIT ;  /* 0x000000000000794d */ /* 0x000fea0003800000 */
.L_x_10:
[----:B------:R-:W-:-:S00]  /*0eb0*/  BRA `(.L_x_10) ;  /* 0xfffffffc00fc7947 */ /* 0x000fc0000383ffff */
[----:B------:R-:W-:-:S00]  /*0ec0*/  NOP ;  /* 0x0000000000007918 */ /* 0x000fc00000000000 */
        /* <DEDUP_REMOVED lines=11> */
.L_x_233:


//--------------------- .text._Z37convolution_tiled_2D_const_mem_kernelPfS_ --------------------------
	.section	.text._Z37convolution_tiled_2D_const_mem_kernelPfS_,"ax",@progbits
	.align	128
        .global         _Z37convolution_tiled_2D_const_mem_kernelPfS_
        .type           _Z37convolution_tiled_2D_const_mem_kernelPfS_,@function
        .size           _Z37convolution_tiled_2D_const_mem_kernelPfS_,(.L_x_234 - _Z37convolution_tiled_2D_const_mem_kernelPfS_)
        .other          _Z37convolution_tiled_2D_const_mem_kernelPfS_,@"STO_CUDA_ENTRY STV_DEFAULT"
_Z37convolution_tiled_2D_const_mem_kernelPfS_:
.text._Z37convolution_tiled_2D_const_mem_kernelPfS_:
[----:B------:R-:W-:Y:S01]  /*0000*/  LDC R1, c[0x0][0x37c] ;  /* 0x0000df00ff017b82 */ /* 0x000fe20000000800 */
[----:B------:R-:W0:Y:S01]  /*0010*/  S2R R8, SR_CTAID.X ;  /* 0x0000000000087919 */ /* 0x000e220000002500 */
[----:B------:R-:W1:Y:S01]  /*0020*/  LDCU.64 UR6, c[0x0][0x358] ;  /* 0x00006b00ff0677ac */ /* 0x000e620008000a00 */
[----:B------:R-:W-:Y:S01]  /*0030*/  HFMA2 R17, -RZ, RZ, 0, 0 ;  /* 0x00000000ff117431 */ /* 0x000fe200000001ff */
[----:B------:R-:W2:Y:S01]  /*0040*/  S2R R6, SR_CTAID.Y ;  /* 0x0000000000067919 */ /* 0x000ea20000002600 */
[----:B------:R-:W3:Y:S01]  /*0050*/  S2R R13, SR_TID.X ;  /* 0x00000000000d7919 */ /* 0x000ee20000002100 */
[----:B------:R-:W4:Y:S01]  /*0060*/  S2R R9, SR_TID.Y ;  /* 0x0000000000097919 */ /* 0x000f220000002200 */
[----:B0-----:R-:W-:Y:S02]  /*0070*/  IMAD.SHL.U32 R0, R8, 0x10, RZ ;  /* 0x0000001008007824 */ /* 0x001fe400078e00ff */
[----:B--2---:R-:W-:Y:S02]  /*0080*/  IMAD.SHL.U32 R2, R6, 0x10, RZ ;  /* 0x0000001006027824 */ /* 0x004fe400078e00ff */
[----:B---3--:R-:W-:-:S02]  /*0090*/  IMAD.IADD R3, R0, 0x1, R13 ;  /* 0x0000000100037824 */ /* 0x008fc400078e020d */
[----:B----4-:R-:W-:-:S03]  /*00a0*/  IMAD.IADD R5, R2, 0x1, R9 ;  /* 0x0000000102057824 */ /* 0x010fc600078e0209 */
[----:B------:R-:W-:Y:S01]  /*00b0*/  ISETP.GE.AND P0, PT, R3, 0x2af8, PT ;  /* 0x00002af80300780c */ /* 0x000fe20003f06270 */
[----:B------:R-:W-:-:S03]  /*00c0*/  IMAD R4, R5, 0x2af8, R3 ;  /* 0x00002af805047824 */ /* 0x000fc600078e0203 */
[----:B------:R-:W-:Y:S01]  /*00d0*/  ISETP.LT.U32.AND P0, PT, R5, 0x2728, !P0 ;  /* 0x000027280500780c */ /* 0x000fe20004701070 */
[----:B------:R-:W-:-:S12]  /*00e0*/  IMAD R4, R4, 0x3, RZ ;  /* 0x0000000304047824 */ /* 0x000fd800078e02ff */
[----:B------:R-:W0:Y:S02]  /*00f0*/  @P0 LDC.64 R10, c[0x0][0x380] ;  /* 0x0000e000ff0a0b82 */ /* 0x000e240000000a00 */
[----:B0-----:R-:W-:-:S05]  /*0100*/  @P0 IMAD.WIDE R10, R4, 0x4, R10 ;  /* 0x00000004040a0825 */ /* 0x001fca00078e020a */
[----:B-1----:R0:W2:Y:S01]  /*0110*/  @P0 LDG.E R17, desc[UR6][R10.64] ;  /* 0x000000060a110981 */ /* 0x0020a2000c1e1900 */
[----:B------:R-:W1:Y:S01]  /*0120*/  S2UR UR5, SR_CgaCtaId ;  /* 0x00000000000579c3 */ /* 0x000e620000008800 */
[----:B------:R-:W-:Y:S01]  /*0130*/  UMOV UR4, 0x400 ;  /* 0x0000040000047882 */ /* 0x000fe20000000000 */
[----:B------:R-:W-:Y:S01]  /*0140*/  IMAD R7, R6, 0x10, R9 ;  /* 0x0000001006077824 */ /* 0x000fe200078e0209 */
[----:B------:R-:W-:Y:S01]  /*0150*/  SHF.R.S32.HI R12, RZ, 0x1f, R3 ;  /* 0x0000001fff0c7819 */ /* 0x000fe20000011403 */
[----:B------:R-:W-:Y:S02]  /*0160*/  BSSY.RECONVERGENT B0, `(.L_x_11) ;  /* 0x0000219000007945 */ /* 0x000fe40003800200 */
[----:B------:R-:W-:Y:S01]  /*0170*/  IMAD R7, R7, 0x80e8, RZ ;  /* 0x000080e807077824 */ /* 0x000fe200078e02ff */
[----:B------:R-:W-:Y:S01]  /*0180*/  LEA.HI R14, R12, R3, RZ, 0x4 ;  /* 0x000000030c0e7211 */ /* 0x000fe200078f20ff */
[C---:B0-----:R-:W-:Y:S01]  /*0190*/  VIADD R11, R3.reuse, 0x1 ;  /* 0x00000001030b7836 */ /* 0x041fe20000000000 */
[----:B------:R-:W-:Y:S01]  /*01a0*/  IADD3 R10, PT, PT, R3, -0x1, RZ ;  /* 0xffffffff030a7810 */ /* 0x000fe20007ffe0ff */
[----:B------:R-:W-:Y:S01]  /*01b0*/  IMAD R7, R8, 0x30, R7 ;  /* 0x0000003008077824 */ /* 0x000fe200078e0207 */
[----:B------:R-:W-:Y:S01]  /*01c0*/  LOP3.LUT R14, R14, 0xfffffff0, RZ, 0xc0, !PT ;  /* 0xfffffff00e0e7812 */ /* 0x000fe200078ec0ff */
[----:B------:R-:W-:Y:S01]  /*01d0*/  VIADD R8, R0, 0x10 ;  /* 0x0000001000087836 */ /* 0x000fe20000000000 */
[----:B------:R-:W-:Y:S01]  /*01e0*/  SHF.R.S32.HI R16, RZ, 0x1f, R11 ;  /* 0x0000001fff107819 */ /* 0x000fe2000001140b */
[----:B------:R-:W-:Y:S01]  /*01f0*/  IMAD R7, R13, 0x3, R7 ;  /* 0x000000030d077824 */ /* 0x000fe200078e0207 */
[----:B------:R-:W-:-:S04]  /*0200*/  SHF.R.S32.HI R15, RZ, 0x1f, R10 ;  /* 0x0000001fff0f7819 */ /* 0x000fc8000001140a */
[----:B------:R-:W-:Y:S01]  /*0210*/  LEA.HI R15, R15, R10, RZ, 0x4 ;  /* 0x0000000a0f0f7211 */ /* 0x000fe200078f20ff */
[----:B-1----:R-:W-:-:S03]  /*0220*/  ULEA UR4, UR5, UR4, 0x18 ;  /* 0x0000000405047291 */ /* 0x002fc6000f8ec0ff */
[----:B------:R-:W-:-:S03]  /*0230*/  LOP3.LUT R15, R15, 0xfffffff0, RZ, 0xc0, !PT ;  /* 0xfffffff00f0f7812 */ /* 0x000fc600078ec0ff */
[----:B------:R-:W-:Y:S01]  /*0240*/  LEA R6, R9, UR4, 0x6 ;  /* 0x0000000409067c11 */ /* 0x000fe2000f8e30ff */
[----:B------:R-:W-:-:S04]  /*0250*/  VIADD R9, R3, 0xfffffffe ;  /* 0xfffffffe03097836 */ /* 0x000fc80000000000 */
[----:B------:R-:W-:Y:S01]  /*0260*/  IMAD R6, R13, 0x4, R6 ;  /* 0x000000040d067824 */ /* 0x000fe200078e0206 */
[----:B------:R-:W-:Y:S01]  /*0270*/  SHF.R.S32.HI R12, RZ, 0x1f, R9 ;  /* 0x0000001fff0c7819 */ /* 0x000fe20000011409 */
[----:B------:R-:W-:-:S03]  /*0280*/  VIADD R13, R3, 0x2 ;  /* 0x00000002030d7836 */ /* 0x000fc60000000000 */
[----:B------:R-:W-:Y:S02]  /*0290*/  LEA.HI R12, R12, R9, RZ, 0x4 ;  /* 0x000000090c0c7211 */ /* 0x000fe400078f20ff */
[----:B------:R-:W-:-:S04]  /*02a0*/  SHF.R.S32.HI R18, RZ, 0x1f, R13 ;  /* 0x0000001fff127819 */ /* 0x000fc8000001140d */
[----:B------:R-:W-:Y:S01]  /*02b0*/  LEA.HI R19, R18, R13, RZ, 0x4 ;  /* 0x0000000d12137211 */ /* 0x000fe200078f20ff */
[----:B--2---:R0:W-:Y:S02]  /*02c0*/  STS [R6], R17 ;  /* 0x0000001106007388 */ /* 0x0041e40000000800 */
[----:B0-----:R-:W-:Y:S02]  /*02d0*/  LEA.HI R17, R16, R11, RZ, 0x4 ;  /* 0x0000000b10117211 */ /* 0x001fe400078f20ff */
[----:B------:R-:W-:Y:S01]  /*02e0*/  LOP3.LUT R16, R12, 0xfffffff0, RZ, 0xc0, !PT ;  /* 0xfffffff00c107812 */ /* 0x000fe200078ec0ff */
[----:B------:R-:W-:Y:S01]  /*02f0*/  IMAD.IADD R12, R3, 0x1, -R14 ;  /* 0x00000001030c7824 */ /* 0x000fe200078e0a0e */
[----:B------:R-:W-:Y:S02]  /*0300*/  LOP3.LUT R18, R17, 0xfffffff0, RZ, 0xc0, !PT ;  /* 0xfffffff011127812 */ /* 0x000fe400078ec0ff */
[----:B------:R-:W-:Y:S01]  /*0310*/  LOP3.LUT R14, R19, 0xfffffff0, RZ, 0xc0, !PT ;  /* 0xfffffff0130e7812 */ /* 0x000fe200078ec0ff */
[----:B------:R-:W-:Y:S01]  /*0320*/  IMAD.IADD R16, R9, 0x1, -R16 ;  /* 0x0000000109107824 */ /* 0x000fe200078e0a10 */
[----:B------:R-:W-:Y:S01]  /*0330*/  IADD3 R17, PT, PT, R10, -R15, RZ ;  /* 0x8000000f0a117210 */ /* 0x000fe20007ffe0ff */
[----:B------:R-:W-:-:S02]  /*0340*/  IMAD.IADD R18, R11, 0x1, -R18 ;  /* 0x000000010b127824 */ /* 0x000fc400078e0a12 */
[----:B------:R-:W-:Y:S01]  /*0350*/  IMAD.IADD R19, R13, 0x1, -R14 ;  /* 0x000000010d137824 */ /* 0x000fe200078e0a0e */
[----:B------:R-:W-:Y:S06]  /*0360*/  BAR.SYNC.DEFER_BLOCKING 0x0 ;  /* 0x0000000000007b1d */ /* 0x000fec0000010000 */
[----:B------:R-:W-:Y:S05]  /*0370*/  @!P0 BRA `(.L_x_12) ;  /* 0x0000001c00dc8947 */ /* 0x000fea0003800000 */
[----:B------:R-:W-:Y:S01]  /*0380*/  VIADD R21, R5, 0xfffffffe ;  /* 0xfffffffe05157836 */ /* 0x000fe20000000000 */
[----:B------:R-:W-:Y:S01]  /*0390*/  BSSY.RECONVERGENT B1, `(.L_x_13) ;  /* 0x000001a000017945 */ /* 0x000fe20003800200 */
[----:B------:R-:W-:Y:S01]  /*03a0*/  VIADD R20, R2, 0x10 ;  /* 0x0000001002147836 */ /* 0x000fe20000000000 */
[----:B------:R-:W-:Y:S01]  /*03b0*/  ISETP.LE.AND P3, PT, R3, R8, PT ;  /* 0x000000080300720c */ /* 0x000fe20003f63270 */
[----:B------:R-:W-:Y:S01]  /*03c0*/  IMAD.MOV.U32 R22, RZ, RZ, RZ ;  /* 0x000000ffff167224 */ /* 0x000fe200078e00ff */
[C---:B------:R-:W-:Y:S02]  /*03d0*/  SHF.L.U32 R14, R21.reuse, 0x6, RZ ;  /* 0x00000006150e7819 */ /* 0x040fe400000006ff */
[C---:B------:R-:W-:Y:S02]  /*03e0*/  ISETP.GE.AND P1, PT, R21.reuse, R20, PT ;  /* 0x000000141500720c */ /* 0x040fe40003f26270 */
[----:B------:R-:W-:Y:S02]  /*03f0*/  LOP3.LUT R14, R14, 0x3c0, RZ, 0xc0, !PT ;  /* 0x000003c00e0e7812 */ /* 0x000fe400078ec0ff */
[----:B------:R-:W-:-:S03]  /*0400*/  ISETP.GE.AND P1, PT, R21, R2, !P1 ;  /* 0x000000021500720c */ /* 0x000fc60004f26270 */
[----:B------:R-:W-:Y:S01]  /*0410*/  VIADD R23, R14, UR4 ;  /* 0x000000040e177c36 */ /* 0x000fe20008000000 */
[-C--:B------:R-:W-:Y:S02]  /*0420*/  ISETP.LT.OR P2, PT, R9, R0.reuse, !P1 ;  /* 0x000000000900720c */ /* 0x080fe40004f41670 */
[----:B------:R-:W-:Y:S02]  /*0430*/  ISETP.GT.AND P4, PT, R3, R0, P1 ;  /* 0x000000000300720c */ /* 0x000fe40000f84270 */
[----:B------:R-:W-:-:S13]  /*0440*/  ISETP.GE.OR P2, PT, R9, R8, P2 ;  /* 0x000000080900720c */ /* 0x000fda0001746670 */
[----:B------:R-:W-:Y:S01]  /*0450*/  @!P2 IMAD R14, R16, 0x4, R23 ;  /* 0x00000004100ea824 */ /* 0x000fe200078e0217 */
[----:B------:R-:W0:Y:S05]  /*0460*/  @!P2 LDC R15, c[0x3][RZ] ;  /* 0x00c00000ff0fab82 */ /* 0x000e2a0000000800 */
[----:B------:R-:W0:Y:S02]  /*0470*/  @!P2 LDS R14, [R14] ;  /* 0x000000000e0ea984 */ /* 0x000e240000000800 */
[----:B0-----:R-:W-:Y:S01]  /*0480*/  @!P2 FFMA R22, R14, R15, RZ ;  /* 0x0000000f0e16a223 */ /* 0x001fe200000000ff */
[----:B------:R-:W-:Y:S06]  /*0490*/  @!P2 BRA `(.L_x_14) ;  /* 0x000000000024a947 */ /* 0x000fec0003800000 */
[----:B------:R-:W-:-:S04]  /*04a0*/  ISETP.GT.U32.AND P2, PT, R9, 0x2af7, PT ;  /* 0x00002af70900780c */ /* 0x000fc80003f44070 */
[----:B------:R-:W-:-:S13]  /*04b0*/  ISETP.GT.U32.OR P2, PT, R21, 0x2727, P2 ;  /* 0x000027271500780c */ /* 0x000fda0001744470 */
[----:B------:R-:W-:Y:S05]  /*04c0*/  @P2 BRA `(.L_x_14) ;  /* 0x0000000000182947 */ /* 0x000fea0003800000 */
[----:B------:R-:W0:Y:S01]  /*04d0*/  LDC.64 R14, c[0x0][0x380] ;  /* 0x0000e000ff0e7b82 */ /* 0x000e220000000a00 */
[----:B------:R-:W-:Y:S01]  /*04e0*/  VIADD R25, R7, 0xfffefe2a ;  /* 0xfffefe2a07197836 */ /* 0x000fe20000000000 */
[----:B------:R-:W1:Y:S03]  /*04f0*/  LDCU UR5, c[0x3][URZ] ;  /* 0x00c00000ff0577ac */ /* 0x000e660008000800 */
[----:B0-----:R-:W-:-:S06]  /*0500*/  IMAD.WIDE.U32 R14, R25, 0x4, R14 ;  /* 0x00000004190e7825 */ /* 0x001fcc00078e000e */
[----:B------:R-:W1:Y:S02]  /*0510*/  LDG.E R14, desc[UR6][R14.64] ;  /* 0x000000060e0e7981 */ /* 0x000e64000c1e1900 */
[----:B-1----:R-:W-:-:S07]  /*0520*/  FFMA R22, R14, UR5, RZ ;  /* 0x000000050e167c23 */ /* 0x002fce00080000ff */
.L_x_14:
[----:B------:R-:W-:Y:S05]  /*0530*/  BSYNC.RECONVERGENT B1 ;  /* 0x0000000000017941 */ /* 0x000fea0003800200 */
.L_x_13:
[----:B------:R-:W-:Y:S04]  /*0540*/  BSSY.RECONVERGENT B1, `(.L_x_15) ;  /* 0x0000010000017945 */ /* 0x000fe80003800200 */
[----:B------:R-:W-:Y:S05]  /*0550*/  @P4 BRA P3, `(.L_x_16) ;  /* 0x0000000000284947 */ /* 0x000fea0001800000 */
[----:B------:R-:W-:-:S04]  /*0560*/  ISETP.GT.U32.AND P2, PT, R10, 0x2af7, PT ;  /* 0x00002af70a00780c */ /* 0x000fc80003f44070 */
[----:B------:R-:W-:-:S13]  /*0570*/  ISETP.GT.U32.OR P2, PT, R21, 0x2727, P2 ;  /* 0x000027271500780c */ /* 0x000fda0001744470 */
[----:B------:R-:W-:Y:S05]  /*0580*/  @P2 BRA `(.L_x_17) ;  /* 0x00000000002c2947 */ /* 0x000fea0003800000 */
[----:B------:R-:W0:Y:S01]  /*0590*/  LDC.64 R14, c[0x0][0x380] ;  /* 0x0000e000ff0e7b82 */ /* 0x000e220000000a00 */
[----:B------:R-:W-:Y:S01]  /*05a0*/  IADD3 R25, PT, PT, R7, -0x101d3, RZ ;  /* 0xfffefe2d07197810 */ /* 0x000fe20007ffe0ff */
[----:B------:R-:W1:Y:S04]  /*05b0*/  LDCU UR5, c[0x3][0x4] ;  /* 0x00c00080ff0577ac */ /* 0x000e680008000800 */
[----:B0-----:R-:W-:-:S06]  /*05c0*/  IMAD.WIDE.U32 R14, R25, 0x4, R14 ;  /* 0x00000004190e7825 */ /* 0x001fcc00078e000e */
[----:B------:R-:W1:Y:S02]  /*05d0*/  LDG.E R15, desc[UR6][R14.64] ;  /* 0x000000060e0f7981 */ /* 0x000e64000c1e1900 */
[----:B-1----:R-:W-:Y:S01]  /*05e0*/  FFMA R22, R15, UR5, R22 ;  /* 0x000000050f167c23 */ /* 0x002fe20008000016 */
[----:B------:R-:W-:Y:S06]  /*05f0*/  BRA `(.L_x_17) ;  /* 0x0000000000107947 */ /* 0x000fec0003800000 */
.L_x_16:
[----:B------:R-:W-:Y:S01]  /*0600*/  IMAD R14, R17, 0x4, R23 ;  /* 0x00000004110e7824 */ /* 0x000fe200078e0217 */
[----:B------:R-:W0:Y:S04]  /*0610*/  LDCU UR5, c[0x3][0x4] ;  /* 0x00c00080ff0577ac */ /* 0x000e280008000800 */
[----:B------:R-:W0:Y:S02]  /*0620*/  LDS R15, [R14] ;  /* 0x000000000e0f7984 */ /* 0x000e240000000800 */
[----:B0-----:R-:W-:-:S07]  /*0630*/  FFMA R22, R15, UR5, R22 ;  /* 0x000000050f167c23 */ /* 0x001fce0008000016 */
.L_x_17:
[----:B------:R-:W-:Y:S05]  /*0640*/  BSYNC.RECONVERGENT B1 ;  /* 0x0000000000017941 */ /* 0x000fea0003800200 */
.L_x_15:
[C---:B------:R-:W-:Y:S01]  /*0650*/  ISETP.GE.AND P2, PT, R3.reuse, R0, P1 ;  /* 0x000000000300720c */ /* 0x040fe20000f46270 */
[----:B------:R-:W-:Y:S01]  /*0660*/  BSSY.RECONVERGENT B1, `(.L_x_18) ;  /* 0x0000011000017945 */ /* 0x000fe20003800200 */
[----:B------:R-:W-:-:S13]  /*0670*/  ISETP.LT.AND P3, PT, R3, R8, PT ;  /* 0x000000080300720c */ /* 0x000fda0003f61270 */
[----:B------:R-:W-:Y:S05]  /*0680*/  @P2 BRA P3, `(.L_x_19) ;  /* 0x0000000000282947 */ /* 0x000fea0001800000 */
        /* <DEDUP_REMOVED lines=8> */
[----:B-1----:R-:W-:Y:S01]  /*0710*/  FFMA R22, R15, UR5, R22 ;  /* 0x000000050f167c23 */ /* 0x002fe20008000016 */
[----:B------:R-:W-:Y:S06]  /*0720*/  BRA `(.L_x_20) ;  /* 0x0000000000107947 */ /* 0x000fec0003800000 */
.L_x_19:
[----:B------:R-:W-:Y:S01]  /*0730*/  IMAD R14, R12, 0x4, R23 ;  /* 0x000000040c0e7824 */ /* 0x000fe200078e0217 */
[----:B------:R-:W0:Y:S04]  /*0740*/  LDCU UR5, c[0x3][0x8] ;  /* 0x00c00100ff0577ac */ /* 0x000e280008000800 */
[----:B------:R-:W0:Y:S02]  /*0750*/  LDS R15, [R14] ;  /* 0x000000000e0f7984 */ /* 0x000e240000000800 */
[----:B0-----:R-:W-:-:S07]  /*0760*/  FFMA R22, R15, UR5, R22 ;  /* 0x000000050f167c23 */ /* 0x001fce0008000016 */
.L_x_20:
[----:B------:R-:W-:Y:S05]  /*0770*/  BSYNC.RECONVERGENT B1 ;  /* 0x0000000000017941 */ /* 0x000fea0003800200 */
.L_x_18:
        /* <DEDUP_REMOVED lines=14> */
.L_x_22:
[----:B------:R-:W-:Y:S01]  /*0860*/  LEA R14, R18, R23, 0x2 ;  /* 0x00000017120e7211 */ /* 0x000fe200078e10ff */
[----:B------:R-:W0:Y:S04]  /*0870*/  LDCU UR5, c[0x3][0xc] ;  /* 0x00c00180ff0577ac */ /* 0x000e280008000800 */
[----:B------:R-:W0:Y:S02]  /*0880*/  LDS R15, [R14] ;  /* 0x000000000e0f7984 */ /* 0x000e240000000800 */
[----:B0-----:R-:W-:-:S07]  /*0890*/  FFMA R22, R15, UR5, R22 ;  /* 0x000000050f167c23 */ /* 0x001fce0008000016 */
.L_x_23:
[----:B------:R-:W-:Y:S05]  /*08a0*/  BSYNC.RECONVERGENT B1 ;  /* 0x0000000000017941 */ /* 0x000fea0003800200 */
.L_x_21:
        /* <DEDUP_REMOVED lines=14> */
.L_x_25:
[----:B------:R-:W-:Y:S01]  /*0990*/  IMAD R23, R19, 0x4, R23 ;  /* 0x0000000413177824 */ /* 0x000fe200078e0217 */
[----:B------:R-:W0:Y:S05]  /*09a0*/  LDCU UR5, c[0x3][0x10] ;  /* 0x00c00200ff0577ac */ /* 0x000e2a0008000800 */
[----:B------:R-:W0:Y:S02]  /*09b0*/  LDS R23, [R23] ;  /* 0x0000000017177984 */ /* 0x000e240000000800 */
[----:B0-----:R-:W-:-:S07]  /*09c0*/  FFMA R22, R23, UR5, R22 ;  /* 0x0000000517167c23 */ /* 0x001fce0008000016 */
.L_x_26:
[----:B------:R-:W-:Y:S05]  /*09d0*/  BSYNC.RECONVERGENT B1 ;  /* 0x0000000000017941 */ /* 0x000fea0003800200 */
.L_x_24:
[----:B------:R-:W-:Y:S01]  /*09e0*/  VIADD R23, R5, 0xffffffff ;  /* 0xffffffff05177836 */ /* 0x000fe20000000000 */
[----:B------:R-:W-:Y:S01]  /*09f0*/  BSSY.RECONVERGENT B1, `(.L_x_27) ;  /* 0x0000018000017945 */ /* 0x000fe20003800200 */
[----:B------:R-:W-:Y:S02]  /*0a00*/  ISETP.LE.AND P3, PT, R3, R8, PT ;  /* 0x000000080300720c */ /* 0x000fe40003f63270 */
[C---:B------:R-:W-:Y:S01]  /*0a10*/  IMAD.SHL.U32 R14, R23.reuse, 0x40, RZ ;  /* 0x00000040170e7824 */ /* 0x040fe200078e00ff */
[----:B------:R-:W-:-:S04]  /*0a20*/  ISETP.GE.AND P1, PT, R23, R20, PT ;  /* 0x000000141700720c */ /* 0x000fc80003f26270 */
[----:B------:R-:W-:Y:S02]  /*0a30*/  ISETP.GE.AND P1, PT, R23, R2, !P1 ;  /* 0x000000021700720c */ /* 0x000fe40004f26270 */
[----:B------:R-:W-:Y:S02]  /*0a40*/  LOP3.LUT R14, R14, 0x3c0, RZ, 0xc0, !PT ;  /* 0x000003c00e0e7812 */ /* 0x000fe400078ec0ff */
[C---:B------:R-:W-:Y:S02]  /*0a50*/  ISETP.LT.OR P2, PT, R9.reuse, R0, !P1 ;  /* 0x000000000900720c */ /* 0x040fe40004f41670 */
[----:B------:R-:W-:Y:S02]  /*0a60*/  IADD3 R21, PT, PT, R14, UR4, RZ ;  /* 0x000000040e157c10 */ /* 0x000fe4000fffe0ff */
[----:B------:R-:W-:Y:S02]  /*0a70*/  ISETP.GE.OR P2, PT, R9, R8, P2 ;  /* 0x000000080900720c */ /* 0x000fe40001746670 */
[----:B------:R-:W-:-:S11]  /*0a80*/  ISETP.GT.AND P4, PT, R3, R0, P1 ;  /* 0x000000000300720c */ /* 0x000fd60000f84270 */
[----:B------:R-:W-:Y:S01]  /*0a90*/  @!P2 IMAD R14, R16, 0x4, R21 ;  /* 0x00000004100ea824 */ /* 0x000fe200078e0215 */
[----:B------:R-:W0:Y:S04]  /*0aa0*/  @!P2 LDC R24, c[0x3][0x14] ;  /* 0x00c00500ff18ab82 */ /* 0x000e280000000800 */
[----:B------:R-:W0:Y:S02]  /*0ab0*/  @!P2 LDS R15, [R14] ;  /* 0x000000000e0fa984 */ /* 0x000e240000000800 */
[----:B0-----:R-:W-:Y:S01]  /*0ac0*/  @!P2 FFMA R22, R15, R24, R22 ;  /* 0x000000180f16a223 */ /* 0x001fe20000000016 */
        /* <DEDUP_REMOVED lines=9> */
[----:B-1----:R-:W-:-:S07]  /*0b60*/  FFMA R22, R15, UR5, R22 ;  /* 0x000000050f167c23 */ /* 0x002fce0008000016 */
.L_x_28:
[----:B------:R-:W-:Y:S05]  /*0b70*/  BSYNC.RECONVERGENT B1 ;  /* 0x0000000000017941 */ /* 0x000fea0003800200 */
.L_x_27:
[----:B------:R-:W-:Y:S04]  /*0b80*/  BSSY.RECONVERGENT B1, `(.L_x_29) ;  /* 0x0000010000017945 */ /* 0x000fe80003800200 */
        /* <DEDUP_REMOVED lines=11> */
.L_x_30:
[----:B------:R-:W-:Y:S01]  /*0c40*/  IMAD R14, R17, 0x4, R21 ;  /* 0x00000004110e7824 */ /* 0x000fe200078e0215 */
[----:B------:R-:W0:Y:S04]  /*0c50*/  LDCU UR5, c[0x3][0x18] ;  /* 0x00c00300ff0577ac */ /* 0x000e280008000800 */
[----:B------:R-:W0:Y:S02]  /*0c60*/  LDS R15, [R14] ;  /* 0x000000000e0f7984 */ /* 0x000e240000000800 */
[----:B0-----:R-:W-:-:S07]  /*0c70*/  FFMA R22, R15, UR5, R22 ;  /* 0x000000050f167c23 */ /* 0x001fce0008000016 */
.L_x_31:
[----:B------:R-:W-:Y:S05]  /*0c80*/  BSYNC.RECONVERGENT B1 ;  /* 0x0000000000017941 */ /* 0x000fea0003800200 */
.L_x_29:
        /* <DEDUP_REMOVED lines=14> */
.L_x_33:
[----:B------:R-:W-:Y:S01]  /*0d70*/  IMAD R14, R12, 0x4, R21 ;  /* 0x000000040c0e7824 */ /* 0x000fe200078e0215 */
[----:B------:R-:W0:Y:S04]  /*0d80*/  LDCU UR5, c[0x3][0x1c] ;  /* 0x00c00380ff0577ac */ /* 0x000e280008000800 */
[----:B------:R-:W0:Y:S02]  /*0d90*/  LDS R15, [R14] ;  /* 0x000000000e0f7984 */ /* 0x000e240000000800 */
[----:B0-----:R-:W-:-:S07]  /*0da0*/  FFMA R22, R15, UR5, R22 ;  /* 0x000000050f167c23 */ /* 0x001fce0008000016 */
.L_x_34:
[----:B------:R-:W-:Y:S05]  /*0db0*/  BSYNC.RECONVERGENT B1 ;  /* 0x0000000000017941 */ /* 0x000fea0003800200 */
.L_x_32:
        /* <DEDUP_REMOVED lines=14> */
.L_x_36:
[----:B------:R-:W-:Y:S01]  /*0ea0*/  IMAD R14, R18, 0x4, R21 ;  /* 0x00000004120e7824 */ /* 0x000fe200078e0215 */
[----:B------:R-:W0:Y:S04]  /*0eb0*/  LDCU UR5, c[0x3][0x20] ;  /* 0x00c00400ff0577ac */ /* 0x000e280008000800 */
[----:B------:R-:W0:Y:S02]  /*0ec0*/  LDS R15, [R14] ;  /* 0x000000000e0f7984 */ /* 0x000e240000000800 */
[----:B0-----:R-:W-:-:S07]  /*0ed0*/  FFMA R22, R15, UR5, R22 ;  /* 0x000000050f167c23 */ /* 0x001fce0008000016 */
.L_x_37:
[----:B------:R-:W-:Y:S05]  /*0ee0*/  BSYNC.RECONVERGENT B1 ;  /* 0x0000000000017941 */ /* 0x000fea0003800200 */
.L_x_35:
        /* <DEDUP_REMOVED lines=14> */
.L_x_39:
[----:B------:R-:W-:Y:S01]  /*0fd0*/  LEA R21, R19, R21, 0x2 ;  /* 0x0000001513157211 */ /* 0x000fe200078e10ff */
[----:B------:R-:W0:Y:S05]  /*0fe0*/  LDCU UR5, c[0x3][0x24] ;  /* 0x00c00480ff0577ac */ /* 0x000e2a0008000800 */
[----:B------:R-:W0:Y:S02]  /*0ff0*/  LDS R21, [R21] ;  /* 0x0000000015157984 */ /* 0x000e240000000800 */
[----:B0-----:R-:W-:-:S07]  /*1000*/  FFMA R22, R21, UR5, R22 ;  /* 0x0000000515167c23 */ /* 0x001fce0008000016 */
.L_x_40:
[----:B------:R-:W-:Y:S05]  /*1010*/  BSYNC.RECONVERGENT B1 ;  /* 0x0000000000017941 */ /* 0x000fea0003800200 */
.L_x_38:
[C---:B------:R-:W-:Y:S01]  /*1020*/  ISETP.GE.AND P1, PT, R5.reuse, R20, PT ;  /* 0x000000140500720c */ /* 0x040fe20003f26270 */
[----:B------:R-:W-:Y:S01]  /*1030*/  IMAD.SHL.U32 R14, R5, 0x40, RZ ;  /* 0x00000040050e7824 */ /* 0x000fe200078e00ff */
[----:B------:R-:W-:Y:S01]  /*1040*/  BSSY.RECONVERGENT B1, `(.L_x_41) ;  /* 0x0000016000017945 */ /* 0x000fe20003800200 */
[----:B------:R-:W-:Y:S02]  /*1050*/  ISETP.LE.AND P3, PT, R3, R8, PT ;  /* 0x000000080300720c */ /* 0x000fe40003f63270 */
[----:B------:R-:W-:Y:S02]  /*1060*/  ISETP.GE.AND P1, PT, R5, R2, !P1 ;  /* 0x000000020500720c */ /* 0x000fe40004f26270 */
[----:B------:R-:W-:Y:S02]  /*1070*/  LOP3.LUT R14, R14, 0x3c0, RZ, 0xc0, !PT ;  /* 0x000003c00e0e7812 */ /* 0x000fe400078ec0ff */
[-C--:B------:R-:W-:Y:S02]  /*1080*/  ISETP.LT.OR P2, PT, R9, R0.reuse, !P1 ;  /* 0x000000000900720c */ /* 0x080fe40004f41670 */
[----:B------:R-:W-:Y:S01]  /*1090*/  ISETP.GT.AND P4, PT, R3, R0, P1 ;  /* 0x000000000300720c */ /* 0x000fe20000f84270 */
[----:B------:R-:W-:Y:S01]  /*10a0*/  VIADD R21, R14, UR4 ;  /* 0x000000040e157c36 */ /* 0x000fe20008000000 */
[----:B------:R-:W-:-:S13]  /*10b0*/  ISETP.GE.OR P2, PT, R9, R8, P2 ;  /* 0x000000080900720c */ /* 0x000fda0001746670 */
        /* <DEDUP_REMOVED lines=14> */
.L_x_42:
[----:B------:R-:W-:Y:S05]  /*11a0*/  BSYNC.RECONVERGENT B1 ;  /* 0x0000000000017941 */ /* 0x000fea0003800200 */
.L_x_41:
        /* <DEDUP_REMOVED lines=12> */
.L_x_44:
[----:B------:R-:W-:Y:S01]  /*1270*/  IMAD R14, R17, 0x4, R21 ;  /* 0x00000004110e7824 */ /* 0x000fe200078e0215 */
[----:B------:R-:W0:Y:S04]  /*1280*/  LDCU UR5, c[0x3][0x2c] ;  /* 0x00c00580ff0577ac */ /* 0x000e280008000800 */
[----:B------:R-:W0:Y:S02]  /*1290*/  LDS R15, [R14] ;  /* 0x000000000e0f7984 */ /* 0x000e240000000800 */
[----:B0-----:R-:W-:-:S07]  /*12a0*/  FFMA R22, R15, UR5, R22 ;  /* 0x000000050f167c23 */ /* 0x001fce0008000016 */
.L_x_45:
[----:B------:R-:W-:Y:S05]  /*12b0*/  BSYNC.RECONVERGENT B1 ;  /* 0x0000000000017941 */ /* 0x000fea0003800200 */
.L_x_43:
        /* <DEDUP_REMOVED lines=8> */
[----:B------:R-:W1:Y:S01]  /*1340*/  LDCU UR5, c[0x3][0x30] ;  /* 0x00c00600ff0577ac */ /* 0x000e620008000800 */
[----:B0-----:R-:W-:-:S06]  /*1350*/  IMAD.WIDE.U32 R14, R7, 0x4, R14 ;  /* 0x00000004070e7825 */ /* 0x001fcc00078e000e */
[----:B------:R-:W1:Y:S02]  /*1360*/  LDG.E R15, desc[UR6][R14.64] ;  /* 0x000000060e0f7981 */ /* 0x000e64000c1e1900 */
[----:B-1----:R-:W-:Y:S01]  /*1370*/  FFMA R22, R15, UR5, R22 ;  /* 0x000000050f167c23 */ /* 0x002fe20008000016 */
[----:B------:R-:W-:Y:S06]  /*1380*/  BRA `(.L_x_48) ;  /* 0x0000000000107947 */ /* 0x000fec0003800000 */
.L_x_47:
[----:B------:R-:W-:Y:S01]  /*1390*/  IMAD R14, R12, 0x4, R21 ;  /* 0x000000040c0e7824 */ /* 0x000fe200078e0215 */
[----:B------:R-:W0:Y:S04]  /*13a0*/  LDCU UR5, c[0x3][0x30] ;  /* 0x00c00600ff0577ac */ /* 0x000e280008000800 */
[----:B------:R-:W0:Y:S02]  /*13b0*/  LDS R15, [R14] ;  /* 0x000000000e0f7984 */ /* 0x000e240000000800 */
[----:B0-----:R-:W-:-:S07]  /*13c0*/  FFMA R22, R15, UR5, R22 ;  /* 0x000000050f167c23 */ /* 0x001fce0008000016 */
.L_x_48:
[----:B------:R-:W-:Y:S05]  /*13d0*/  BSYNC.RECONVERGENT B1 ;  /* 0x0000000000017941 */ /* 0x000fea0003800200 */
.L_x_46:
        /* <DEDUP_REMOVED lines=14> */
.L_x_50:
[----:B------:R-:W-:Y:S01]  /*14c0*/  IMAD R14, R18, 0x4, R21 ;  /* 0x00000004120e7824 */ /* 0x000fe200078e0215 */
[----:B------:R-:W0:Y:S04]  /*14d0*/  LDCU UR5, c[0x3][0x34] ;  /* 0x00c00680ff0577ac */ /* 0x000e280008000800 */
[----:B------:R-:W0:Y:S02]  /*14e0*/  LDS R15, [R14] ;  /* 0x000000000e0f7984 */ /* 0x000e240000000800 */
[----:B0-----:R-:W-:-:S07]  /*14f0*/  FFMA R22, R15, UR5, R22 ;  /* 0x000000050f167c23 */ /* 0x001fce0008000016 */
.L_x_51:
[----:B------:R-:W-:Y:S05]  /*1500*/  BSYNC.RECONVERGENT B1 ;  /* 0x0000000000017941 */ /* 0x000fea0003800200 */
.L_x_49:
        /* <DEDUP_REMOVED lines=8> */
[----:B------:R-:W-:Y:S01]  /*1590*/  IADD3 R21, PT, PT, R7, 0x6, RZ ;  /* 0x0000000607157810 */ /* 0x000fe20007ffe0ff */
[----:B------:R-:W1:Y:S04]  /*15a0*/  LDCU UR5, c[0x3][0x38] ;  /* 0x00c00700ff0577ac */ /* 0x000e680008000800 */
[----:B0-----:R-:W-:-:S06]  /*15b0*/  IMAD.WIDE.U32 R14, R21, 0x4, R14 ;  /* 0x00000004150e7825 */ /* 0x001fcc00078e000e */
[----:B------:R-:W1:Y:S02]  /*15c0*/  LDG.E R15, desc[UR6][R14.64] ;  /* 0x000000060e0f7981 */ /* 0x000e64000c1e1900 */
[----:B-1----:R-:W-:Y:S01]  /*15d0*/  FFMA R22, R15, UR5, R22 ;  /* 0x000000050f167c23 */ /* 0x002fe20008000016 */
[----:B------:R-:W-:Y:S06]  /*15e0*/  BRA `(.L_x_54) ;  /* 0x0000000000107947 */ /* 0x000fec0003800000 */
.L_x_53:
[----:B------:R-:W-:Y:S01]  /*15f0*/  IMAD R21, R19, 0x4, R21 ;  /* 0x0000000413157824 */ /* 0x000fe200078e0215 */
[----:B------:R-:W0:Y:S05]  /*1600*/  LDCU UR5, c[0x3][0x38] ;  /* 0x00c00700ff0577ac */ /* 0x000e2a0008000800 */
[----:B------:R-:W0:Y:S02]  /*1610*/  LDS R21, [R21] ;  /* 0x0000000015157984 */ /* 0x000e240000000800 */
[----:B0-----:R-:W-:-:S07]  /*1620*/  FFMA R22, R21, UR5, R22 ;  /* 0x0000000515167c23 */ /* 0x001fce0008000016 */
.L_x_54:
[----:B------:R-:W-:Y:S05]  /*1630*/  BSYNC.RECONVERGENT B1 ;  /* 0x0000000000017941 */ /* 0x000fea0003800200 */
.L_x_52:
[----:B------:R-:W-:Y:S01]  /*1640*/  VIADD R23, R5, 0x1 ;  /* 0x0000000105177836 */ /* 0x000fe20000000000 */
[----:B------:R-:W-:Y:S01]  /*1650*/  BSSY.RECONVERGENT B1, `(.L_x_55) ;  /* 0x0000018000017945 */ /* 0x000fe20003800200 */
[----:B------:R-:W-:Y:S02]  /*1660*/  ISETP.LE.AND P3, PT, R3, R8, PT ;  /* 0x000000080300720c */ /* 0x000fe40003f63270 */
[C---:B------:R-:W-:Y:S01]  /*1670*/  IMAD.SHL.U32 R14, R23.reuse, 0x40, RZ ;  /* 0x00000040170e7824 */ /* 0x040fe200078e00ff */
[----:B------:R-:W-:-:S04]  /*1680*/  ISETP.GE.AND P1, PT, R23, R20, PT ;  /* 0x000000141700720c */ /* 0x000fc80003f26270 */
[----:B------:R-:W-:Y:S02]  /*1690*/  ISETP.GE.AND P1, PT, R23, R2, !P1 ;  /* 0x000000021700720c */ /* 0x000fe40004f26270 */
[----:B------:R-:W-:Y:S02]  /*16a0*/  LOP3.LUT R14, R14, 0x3c0, RZ, 0xc0, !PT ;  /* 0x000003c00e0e7812 */ /* 0x000fe400078ec0ff */
[-C--:B------:R-:W-:Y:S02]  /*16b0*/  ISETP.LT.OR P2, PT, R9, R0.reuse, !P1 ;  /* 0x000000000900720c */ /* 0x080fe40004f41670 */
[----:B------:R-:W-:Y:S01]  /*16c0*/  ISETP.GT.AND P4, PT, R3, R0, P1 ;  /* 0x000000000300720c */ /* 0x000fe20000f84270 */
[----:B------:R-:W-:Y:S01]  /*16d0*/  VIADD R21, R14, UR4 ;  /* 0x000000040e157c36 */ /* 0x000fe20008000000 */
[----:B------:R-:W-:-:S13]  /*16e0*/  ISETP.GE.OR P2, PT, R9, R8, P2 ;  /* 0x000000080900720c */ /* 0x000fda0001746670 */
[----:B------:R-:W-:Y:S01]  /*16f0*/  @!P2 LEA R14, R16, R21, 0x2 ;  /* 0x00000015100ea211 */ /* 0x000fe200078e10ff */
        /* <DEDUP_REMOVED lines=13> */
.L_x_56:
[----:B------:R-:W-:Y:S05]  /*17d0*/  BSYNC.RECONVERGENT B1 ;  /* 0x0000000000017941 */ /* 0x000fea0003800200 */
.L_x_55:
        /* <DEDUP_REMOVED lines=12> */
.L_x_58:
[----:B------:R-:W-:Y:S01]  /*18a0*/  IMAD R14, R17, 0x4, R21 ;  /* 0x00000004110e7824 */ /* 0x000fe200078e0215 */
[----:B------:R-:W0:Y:S04]  /*18b0*/  LDCU UR5, c[0x3][0x40] ;  /* 0x00c00800ff0577ac */ /* 0x000e280008000800 */
[----:B------:R-:W0:Y:S02]  /*18c0*/  LDS R15, [R14] ;  /* 0x000000000e0f7984 */ /* 0x000e240000000800 */
[----:B0-----:R-:W-:-:S07]  /*18d0*/  FFMA R22, R15, UR5, R22 ;  /* 0x000000050f167c23 */ /* 0x001fce0008000016 */
.L_x_59:
[----:B------:R-:W-:Y:S05]  /*18e0*/  BSYNC.RECONVERGENT B1 ;  /* 0x0000000000017941 */ /* 0x000fea0003800200 */
.L_x_57:
        /* <DEDUP_REMOVED lines=14> */
.L_x_61:
[----:B------:R-:W-:Y:S01]  /*19d0*/  LEA R14, R12, R21, 0x2 ;  /* 0x000000150c0e7211 */ /* 0x000fe200078e10ff */
[----:B------:R-:W0:Y:S04]  /*19e0*/  LDCU UR5, c[0x3][0x44] ;  /* 0x00c00880ff0577ac */ /* 0x000e280008000800 */
[----:B------:R-:W0:Y:S02]  /*19f0*/  LDS R15, [R14] ;  /* 0x000000000e0f7984 */ /* 0x000e240000000800 */
[----:B0-----:R-:W-:-:S07]  /*1a00*/  FFMA R22, R15, UR5, R22 ;  /* 0x000000050f167c23 */ /* 0x001fce0008000016 */
.L_x_62:
[----:B------:R-:W-:Y:S05]  /*1a10*/  BSYNC.RECONVERGENT B1 ;  /* 0x0000000000017941 */ /* 0x000fea0003800200 */
.L_x_60:
        /* <DEDUP_REMOVED lines=14> */
.L_x_64:
[----:B------:R-:W-:Y:S01]  /*1b00*/  IMAD R14, R18, 0x4, R21 ;  /* 0x00000004120e7824 */ /* 0x000fe200078e0215 */
[----:B------:R-:W0:Y:S04]  /*1b10*/  LDCU UR5, c[0x3][0x48] ;  /* 0x00c00900ff0577ac */ /* 0x000e280008000800 */
[----:B------:R-:W0:Y:S02]  /*1b20*/  LDS R15, [R14] ;  /* 0x000000000e0f7984 */ /* 0x000e240000000800 */
[----:B0-----:R-:W-:-:S07]  /*1b30*/  FFMA R22, R15, UR5, R22 ;  /* 0x000000050f167c23 */ /* 0x001fce0008000016 */
.L_x_65:
[----:B------:R-:W-:Y:S05]  /*1b40*/  BSYNC.RECONVERGENT B1 ;  /* 0x0000000000017941 */ /* 0x000fea0003800200 */
.L_x_63:
        /* <DEDUP_REMOVED lines=14> */
.L_x_67:
[----:B------:R-:W-:Y:S01]  /*1c30*/  IMAD R21, R19, 0x4, R21 ;  /* 0x0000000413157824 */ /* 0x000fe200078e0215 */
[----:B------:R-:W0:Y:S05]  /*1c40*/  LDCU UR5, c[0x3][0x4c] ;  /* 0x00c00980ff0577ac */ /* 0x000e2a0008000800 */
[----:B------:R-:W0:Y:S02]  /*1c50*/  LDS R21, [R21] ;  /* 0x0000000015157984 */ /* 0x000e240000000800 */
[----:B0-----:R-:W-:-:S07]  /*1c60*/  FFMA R22, R21, UR5, R22 ;  /* 0x0000000515167c23 */ /* 0x001fce0008000016 */
.L_x_68:
[----:B------:R-:W-:Y:S05]  /*1c70*/  BSYNC.RECONVERGENT B1 ;  /* 0x0000000000017941 */ /* 0x000fea0003800200 */
.L_x_66:
[----:B------:R-:W-:Y:S01]  /*1c80*/  IADD3 R21, PT, PT, R5, 0x2, RZ ;  /* 0x0000000205157810 */ /* 0x000fe20007ffe0ff */
[----:B------:R-:W-:Y:S01]  /*1c90*/  BSSY.RECONVERGENT B1, `(.L_x_69) ;  /* 0x0000018000017945 */ /* 0x000fe20003800200 */
[----:B------:R-:W-:Y:S02]  /*1ca0*/  ISETP.LE.AND P3, PT, R3, R8, PT ;  /* 0x000000080300720c */ /* 0x000fe40003f63270 */
[C---:B------:R-:W-:Y:S01]  /*1cb0*/  ISETP.GE.AND P1, PT, R21.reuse, R20, PT ;  /* 0x000000141500720c */ /* 0x040fe20003f26270 */
[----:B------:R-:W-:-:S03]  /*1cc0*/  IMAD.SHL.U32 R14, R21, 0x40, RZ ;  /* 0x00000040150e7824 */ /* 0x000fc600078e00ff */
        /* <DEDUP_REMOVED lines=20> */
.L_x_70:
[----:B------:R-:W-:Y:S05]  /*1e10*/  BSYNC.RECONVERGENT B1 ;  /* 0x0000000000017941 */ /* 0x000fea0003800200 */
.L_x_69:
[----:B------:R-:W-:Y:S04]  /*1e20*/  BSSY.RECONVERGENT B1, `(.L_x_71) ;  /* 0x0000010000017945 */ /* 0x000fe80003800200 */
        /* <DEDUP_REMOVED lines=11> */
.L_x_72:
[----:B------:R-:W-:Y:S01]  /*1ee0*/  IMAD R14, R17, 0x4, R23 ;  /* 0x00000004110e7824 */ /* 0x000fe200078e0217 */
[----:B------:R-:W0:Y:S04]  /*1ef0*/  LDCU UR5, c[0x3][0x54] ;  /* 0x00c00a80ff0577ac */ /* 0x000e280008000800 */
[----:B------:R-:W0:Y:S02]  /*1f00*/  LDS R15, [R14] ;  /* 0x000000000e0f7984 */ /* 0x000e240000000800 */
[----:B0-----:R-:W-:-:S07]  /*1f10*/  FFMA R22, R15, UR5, R22 ;  /* 0x000000050f167c23 */ /* 0x001fce0008000016 */
.L_x_73:
[----:B------:R-:W-:Y:S05]  /*1f20*/  BSYNC.RECONVERGENT B1 ;  /* 0x0000000000017941 */ /* 0x000fea0003800200 */
.L_x_71:
        /* <DEDUP_REMOVED lines=14> */
.L_x_75:
[----:B------:R-:W-:Y:S01]  /*2010*/  IMAD R14, R12, 0x4, R23 ;  /* 0x000000040c0e7824 */ /* 0x000fe200078e0217 */
[----:B------:R-:W0:Y:S04]  /*2020*/  LDCU UR5, c[0x3][0x58] ;  /* 0x00c00b00ff0577ac */ /* 0x000e280008000800 */
[----:B------:R-:W0:Y:S02]  /*2030*/  LDS R15, [R14] ;  /* 0x000000000e0f7984 */ /* 0x000e240000000800 */
[----:B0-----:R-:W-:-:S07]  /*2040*/  FFMA R22, R15, UR5, R22 ;  /* 0x000000050f167c23 */ /* 0x001fce0008000016 */
.L_x_76:
[----:B------:R-:W-:Y:S05]  /*2050*/  BSYNC.RECONVERGENT B1 ;  /* 0x0000000000017941 */ /* 0x000fea0003800200 */
.L_x_74:
        /* <DEDUP_REMOVED lines=14> */
.L_x_78:
[----:B------:R-:W-:Y:S01]  /*2140*/  LEA R14, R18, R23, 0x2 ;  /* 0x00000017120e7211 */ /* 0x000fe200078e10ff */
[----:B------:R-:W0:Y:S04]  /*2150*/  LDCU UR5, c[0x3][0x5c] ;  /* 0x00c00b80ff0577ac */ /* 0x000e280008000800 */
[----:B------:R-:W0:Y:S02]  /*2160*/  LDS R15, [R14] ;  /* 0x000000000e0f7984 */ /* 0x000e240000000800 */
[----:B0-----:R-:W-:-:S07]  /*2170*/  FFMA R22, R15, UR5, R22 ;  /* 0x000000050f167c23 */ /* 0x001fce0008000016 */
.L_x_79:
[----:B------:R-:W-:Y:S05]  /*2180*/  BSYNC.RECONVERGENT B1 ;  /* 0x0000000000017941 */ /* 0x000fea0003800200 */
.L_x_77:
        /* <DEDUP_REMOVED lines=14> */
.L_x_81:
[----:B------:R-:W-:Y:S01]  /*2270*/  IMAD R23, R19, 0x4, R23 ;  /* 0x0000000413177824 */ /* 0x000fe200078e0217 */
[----:B------:R-:W0:Y:S05]  /*2280*/  LDCU UR5, c[0x3][0x60] ;  /* 0x00c00c00ff0577ac */ /* 0x000e2a0008000800 */
[----:B------:R-:W0:Y:S02]  /*2290*/  LDS R23, [R23] ;  /* 0x0000000017177984 */ /* 0x000e240000000800 */
[----:B0-----:R-:W-:-:S07]  /*22a0*/  FFMA R22, R23, UR5, R22 ;  /* 0x0000000517167c23 */ /* 0x001fce0008000016 */
.L_x_82:
[----:B------:R-:W-:Y:S05]  /*22b0*/  BSYNC.RECONVERGENT B1 ;  /* 0x0000000000017941 */ /* 0x000fea0003800200 */
.L_x_80:
[----:B------:R-:W0:Y:S02]  /*22c0*/  LDC.64 R14, c[0x0][0x388] ;  /* 0x0000e200ff0e7b82 */ /* 0x000e240000000a00 */
[----:B0-----:R-:W-:-:S05]  /*22d0*/  IMAD.WIDE R14, R4, 0x4, R14 ;  /* 0x00000004040e7825 */ /* 0x001fca00078e020e */
[----:B------:R0:W-:Y:S02]  /*22e0*/  STG.E desc[UR6][R14.64], R22 ;  /* 0x000000160e007986 */ /* 0x0001e4000c101906 */
.L_x_12:
[----:B------:R-:W-:Y:S05]  /*22f0*/  BSYNC.RECONVERGENT B0 ;  /* 0x0000000000007941 */ /* 0x000fea0003800200 */
.L_x_11:
[----:B------:R-:W-:Y:S01]  /*2300*/  BAR.SYNC.DEFER_BLOCKING 0x0 ;  /* 0x0000000000007b1d */ /* 0x000fe20000010000 */
[----:B0-----:R-:W-:-:S05]  /*2310*/  IMAD.MOV.U32 R15, RZ, RZ, RZ ;  /* 0x000000ffff0f7224 */ /* 0x001fca00078e00ff */
[----:B------:R-:W-:Y:S04]  /*2320*/  BSSY.RECONVERGENT B0, `(.L_x_83) ;  /* 0x0000006000007945 */ /* 0x000fe80003800200 */
[----:B------:R-:W-:Y:S05]  /*2330*/  @!P0 BRA `(.L_x_84) ;  /* 0x0000000000108947 */ /* 0x000fea0003800000 */
[----:B------:R-:W0:Y:S01]  /*2340*/  LDC.64 R14, c[0x0][0x380] ;  /* 0x0000e000ff0e7b82 */ /* 0x000e220000000a00 */
[----:B------:R-:W-:-:S04]  /*2350*/  VIADD R21, R4, 0x1 ;  /* 0x0000000104157836 */ /* 0x000fc80000000000 */
[----:B0-----:R-:W-:-:S06]  /*2360*/  IMAD.WIDE R14, R21, 0x4, R14 ;  /* 0x00000004150e7825 */ /* 0x001fcc00078e020e */
[----:B------:R0:W5:Y:S02]  /*2370*/  LDG.E R15, desc[UR6][R14.64] ;  /* 0x000000060e0f7981 */ /* 0x000164000c1e1900 */
.L_x_84:
[----:B------:R-:W-:Y:S05]  /*2380*/  BSYNC.RECONVERGENT B0 ;  /* 0x0000000000007941 */ /* 0x000fea0003800200 */
.L_x_83:
[----:B-----5:R1:W-:Y:S01]  /*2390*/  STS [R6], R15 ;  /* 0x0000000f06007388 */ /* 0x0203e20000000800 */
[----:B------:R-:W-:Y:S01]  /*23a0*/  BSSY.RECONVERGENT B0, `(.L_x_85) ;  /* 0x00001fc000007945 */ /* 0x000fe20003800200 */
[----:B------:R-:W-:Y:S06]  /*23b0*/  BAR.SYNC.DEFER_BLOCKING 0x0 ;  /* 0x0000000000007b1d */ /* 0x000fec0000010000 */
[----:B------:R-:W-:Y:S05]  /*23c0*/  @!P0 BRA `(.L_x_86) ;  /* 0x0000001c00e48947 */ /* 0x000fea0003800000 */
[----:B------:R-:W-:Y:S01]  /*23d0*/  VIADD R20, R2, 0x10 ;  /* 0x0000001002147836 */ /* 0x000fe20000000000 */
[----:B------:R-:W-:Y:S01]  /*23e0*/  IADD3 R21, PT, PT, R5, -0x2, RZ ;  /* 0xfffffffe05157810 */ /* 0x000fe20007ffe0ff */
[----:B------:R-:W-:Y:S01]  /*23f0*/  BSSY.RECONVERGENT B1, `(.L_x_87) ;  /* 0x0000019000017945 */ /* 0x000fe20003800200 */
[----:B------:R-:W-:Y:S02]  /*2400*/  MOV R22, RZ ;  /* 0x000000ff00167202 */ /* 0x000fe40000000f00 */
[C---:B------:R-:W-:Y:S01]  /*2410*/  ISETP.GE.AND P1, PT, R21.reuse, R20, PT ;  /* 0x000000141500720c */ /* 0x040fe20003f26270 */
[----:B0-----:R-:W-:Y:S01]  /*2420*/  IMAD.SHL.U32 R14, R21, 0x40, RZ ;  /* 0x00000040150e7824 */ /* 0x001fe200078e00ff */
[----:B------:R-:W-:Y:S02]  /*2430*/  ISETP.LE.AND P3, PT, R3, R8, PT ;  /* 0x000000080300720c */ /* 0x000fe40003f63270 */
[----:B------:R-:W-:Y:S02]  /*2440*/  ISETP.GE.AND P1, PT, R21, R2, !P1 ;  /* 0x000000021500720c */ /* 0x000fe40004f26270 */
[----:B------:R-:W-:-:S02]  /*2450*/  LOP3.LUT R14, R14, 0x3c0, RZ, 0xc0, !PT ;  /* 0x000003c00e0e7812 */ /* 0x000fc400078ec0ff */
[-C--:B------:R-:W-:Y:S02]  /*2460*/  ISETP.LT.OR P2, PT, R9, R0.reuse, !P1 ;  /* 0x000000000900720c */ /* 0x080fe40004f41670 */
[----:B------:R-:W-:Y:S01]  /*2470*/  ISETP.GT.AND P4, PT, R3, R0, P1 ;  /* 0x000000000300720c */ /* 0x000fe20000f84270 */
[----:B------:R-:W-:Y:S01]  /*2480*/  VIADD R23, R14, UR4 ;  /* 0x000000040e177c36 */ /* 0x000fe20008000000 */
[----:B------:R-:W-:-:S13]  /*2490*/  ISETP.GE.OR P2, PT, R9, R8, P2 ;  /* 0x000000080900720c */ /* 0x000fda0001746670 */
[----:B------:R-:W-:Y:S01]  /*24a0*/  @!P2 IMAD R14, R16, 0x4, R23 ;  /* 0x00000004100ea824 */ /* 0x000fe200078e0217 */
[----:B-1----:R-:W0:Y:S05]  /*24b0*/  @!P2 LDC R15, c[0x3][RZ] ;  /* 0x00c00000ff0fab82 */ /* 0x002e2a0000000800 */
        /* <DEDUP_REMOVED lines=12> */
.L_x_88:
[----:B------:R-:W-:Y:S05]  /*2580*/  BSYNC.RECONVERGENT B1 ;  /* 0x0000000000017941 */ /* 0x000fea0003800200 */
.L_x_87:
        /* <DEDUP_REMOVED lines=12> */
.L_x_90:
[----:B------:R-:W-:Y:S01]  /*2650*/  IMAD R15, R17, 0x4, R23 ;  /* 0x00000004110f7824 */ /* 0x000fe200078e0217 */
[----:B------:R-:W0:Y:S05]  /*2660*/  LDCU UR5, c[0x3][0x4] ;  /* 0x00c00080ff0577ac */ /* 0x000e2a0008000800 */
[----:B------:R-:W0:Y:S02]  /*2670*/  LDS R15, [R15] ;  /* 0x000000000f0f7984 */ /* 0x000e240000000800 */
[----:B0-----:R-:W-:-:S07]  /*2680*/  FFMA R22, R15, UR5, R22 ;  /* 0x000000050f167c23 */ /* 0x001fce0008000016 */
.L_x_91:
[----:B------:R-:W-:Y:S05]  /*2690*/  BSYNC.RECONVERGENT B1 ;  /* 0x0000000000017941 */ /* 0x000fea0003800200 */
.L_x_89:
        /* <DEDUP_REMOVED lines=14> */
.L_x_93:
[----:B------:R-:W-:Y:S01]  /*2780*/  LEA R15, R12, R23, 0x2 ;  /* 0x000000170c0f7211 */ /* 0x000fe200078e10ff */
[----:B------:R-:W0:Y:S05]  /*2790*/  LDCU UR5, c[0x3][0x8] ;  /* 0x00c00100ff0577ac */ /* 0x000e2a0008000800 */
[----:B------:R-:W0:Y:S02]  /*27a0*/  LDS R15, [R15] ;  /* 0x000000000f0f7984 */ /* 0x000e240000000800 */
[----:B0-----:R-:W-:-:S07]  /*27b0*/  FFMA R22, R15, UR5, R22 ;  /* 0x000000050f167c23 */ /* 0x001fce0008000016 */
.L_x_94:
[----:B------:R-:W-:Y:S05]  /*27c0*/  BSYNC.RECONVERGENT B1 ;  /* 0x0000000000017941 */ /* 0x000fea0003800200 */
.L_x_92:
        /* <DEDUP_REMOVED lines=14> */
.L_x_96:
[----:B------:R-:W-:Y:S01]  /*28b0*/  IMAD R15, R18, 0x4, R23 ;  /* 0x00000004120f7824 */ /* 0x000fe200078e0217 */
[----:B------:R-:W0:Y:S05]  /*28c0*/  LDCU UR5, c[0x3][0xc] ;  /* 0x00c00180ff0577ac */ /* 0x000e2a0008000800 */
[----:B------:R-:W0:Y:S02]  /*28d0*/  LDS R15, [R15] ;  /* 0x000000000f0f7984 */ /* 0x000e240000000800 */
[----:B0-----:R-:W-:-:S07]  /*28e0*/  FFMA R22, R15, UR5, R22 ;  /* 0x000000050f167c23 */ /* 0x001fce0008000016 */
.L_x_97:
[----:B------:R-:W-:Y:S05]  /*28f0*/  BSYNC.RECONVERGENT B1 ;  /* 0x0000000000017941 */ /* 0x000fea0003800200 */
.L_x_95:
        /* <DEDUP_REMOVED lines=14> */
.L_x_99:
[----:B------:R-:W-:Y:S01]  /*29e0*/  IMAD R15, R19, 0x4, R23 ;  /* 0x00000004130f7824 */ /* 0x000fe200078e0217 */
[----:B------:R-:W0:Y:S05]  /*29f0*/  LDCU UR5, c[0x3][0x10] ;  /* 0x00c00200ff0577ac */ /* 0x000e2a0008000800 */
[----:B------:R-:W0:Y:S02]  /*2a00*/  LDS R15, [R15] ;  /* 0x000000000f0f7984 */ /* 0x000e240000000800 */
[----:B0-----:R-:W-:-:S07]  /*2a10*/  FFMA R22, R15, UR5, R22 ;  /* 0x000000050f167c23 */ /* 0x001fce0008000016 */
.L_x_100:
[----:B------:R-:W-:Y:S05]  /*2a20*/  BSYNC.RECONVERGENT B1 ;  /* 0x0000000000017941 */ /* 0x000fea0003800200 */
.L_x_98:
[----:B------:R-:W-:Y:S01]  /*2a30*/  IADD3 R23, PT, PT, R5, -0x1, RZ ;  /* 0xffffffff05177810 */ /* 0x000fe20007ffe0ff */
        /* <DEDUP_REMOVED lines=11> */
[----:B------:R-:W0:Y:S05]  /*2af0*/  @!P2 LDC R14, c[0x3][0x14] ;  /* 0x00c00500ff0eab82 */ /* 0x000e2a0000000800 */
        /* <DEDUP_REMOVED lines=12> */
.L_x_102:
[----:B------:R-:W-:Y:S05]  /*2bc0*/  BSYNC.RECONVERGENT B1 ;  /* 0x0000000000017941 */ /* 0x000fea0003800200 */
.L_x_101:
        /* <DEDUP_REMOVED lines=12> */
.L_x_104:
[----:B------:R-:W-:Y:S01]  /*2c90*/  IMAD R15, R17, 0x4, R21 ;  /* 0x00000004110f7824 */ /* 0x000fe200078e0215 */
[----:B------:R-:W0:Y:S05]  /*2ca0*/  LDCU UR5, c[0x3][0x18] ;  /* 0x00c00300ff0577ac */ /* 0x000e2a0008000800 */
[----:B------:R-:W0:Y:S02]  /*2cb0*/  LDS R15, [R15] ;  /* 0x000000000f0f7984 */ /* 0x000e240000000800 */
[----:B0-----:R-:W-:-:S07]  /*2cc0*/  FFMA R22, R15, UR5, R22 ;  /* 0x000000050f167c23 */ /* 0x001fce0008000016 */
.L_x_105:
[----:B------:R-:W-:Y:S05]  /*2cd0*/  BSYNC.RECONVERGENT B1 ;  /* 0x0000000000017941 */ /* 0x000fea0003800200 */
.L_x_103:
        /* <DEDUP_REMOVED lines=14> */
.L_x_107:
[----:B------:R-:W-:Y:S01]  /*2dc0*/  IMAD R15, R12, 0x4, R21 ;  /* 0x000000040c0f7824 */ /* 0x000fe200078e0215 */
[----:B------:R-:W0:Y:S05]  /*2dd0*/  LDCU UR5, c[0x3][0x1c] ;  /* 0x00c00380ff0577ac */ /* 0x000e2a0008000800 */
[----:B------:R-:W0:Y:S02]  /*2de0*/  LDS R15, [R15] ;  /* 0x000000000f0f7984 */ /* 0x000e240000000800 */
[----:B0-----:R-:W-:-:S07]  /*2df0*/  FFMA R22, R15, UR5, R22 ;  /* 0x000000050f167c23 */ /* 0x001fce0008000016 */
.L_x_108:
[----:B------:R-:W-:Y:S05]  /*2e00*/  BSYNC.RECONVERGENT B1 ;  /* 0x0000000000017941 */ /* 0x000fea0003800200 */
.L_x_106:
        /* <DEDUP_REMOVED lines=14> */
.L_x_110:
[----:B------:R-:W-:Y:S01]  /*2ef0*/  LEA R15, R18, R21, 0x2 ;  /* 0x00000015120f7211 */ /* 0x000fe200078e10ff */
[----:B------:R-:W0:Y:S05]  /*2f00*/  LDCU UR5, c[0x3][0x20] ;  /* 0x00c00400ff0577ac */ /* 0x000e2a0008000800 */
[----:B------:R-:W0:Y:S02]  /*2f10*/  LDS R15, [R15] ;  /* 0x000000000f0f7984 */ /* 0x000e240000000800 */
[----:B0-----:R-:W-:-:S07]  /*2f20*/  FFMA R22, R15, UR5, R22 ;  /* 0x000000050f167c23 */ /* 0x001fce0008000016 */
.L_x_111:
[----:B------:R-:W-:Y:S05]  /*2f30*/  BSYNC.RECONVERGENT B1 ;  /* 0x0000000000017941 */ /* 0x000fea0003800200 */
.L_x_109:
        /* <DEDUP_REMOVED lines=14> */
.L_x_113:
[----:B------:R-:W-:Y:S01]  /*3020*/  IMAD R15, R19, 0x4, R21 ;  /* 0x00000004130f7824 */ /* 0x000fe200078e0215 */
[----:B------:R-:W0:Y:S05]  /*3030*/  LDCU UR5, c[0x3][0x24] ;  /* 0x00c00480ff0577ac */ /* 0x000e2a0008000800 */
[----:B------:R-:W0:Y:S02]  /*3040*/  LDS R15, [R15] ;  /* 0x000000000f0f7984 */ /* 0x000e240000000800 */
[----:B0-----:R-:W-:-:S07]  /*3050*/  FFMA R22, R15, UR5, R22 ;  /* 0x000000050f167c23 */ /* 0x001fce0008000016 */
.L_x_114:
[----:B------:R-:W-:Y:S05]  /*3060*/  BSYNC.RECONVERGENT B1 ;  /* 0x0000000000017941 */ /* 0x000fea0003800200 */
.L_x_112:
        /* <DEDUP_REMOVED lines=10> */
[----:B------:R-:W-:Y:S01]  /*3110*/  @!P2 LEA R15, R16, R21, 0x2 ;  /* 0x00000015100fa211 */ /* 0x000fe200078e10ff */
        /* <DEDUP_REMOVED lines=13> */
.L_x_116:
[----:B------:R-:W-:Y:S05]  /*31f0*/  BSYNC.RECONVERGENT B1 ;  /* 0x0000000000017941 */ /* 0x000fea0003800200 */
.L_x_115:
        /* <DEDUP_REMOVED lines=12> */
.L_x_118:
[----:B------:R-:W-:Y:S01]  /*32c0*/  IMAD R15, R17, 0x4, R21 ;  /* 0x00000004110f7824 */ /* 0x000fe200078e0215 */
[----:B------:R-:W0:Y:S05]  /*32d0*/  LDCU UR5, c[0x3][0x2c] ;  /* 0x00c00580ff0577ac */ /* 0x000e2a0008000800 */
[----:B------:R-:W0:Y:S02]  /*32e0*/  LDS R15, [R15] ;  /* 0x000000000f0f7984 */ /* 0x000e240000000800 */
[----:B0-----:R-:W-:-:S07]  /*32f0*/  FFMA R22, R15, UR5, R22 ;  /* 0x000000050f167c23 */ /* 0x001fce0008000016 */
.L_x_119:
[----:B------:R-:W-:Y:S05]  /*3300*/  BSYNC.RECONVERGENT B1 ;  /* 0x0000000000017941 */ /* 0x000fea0003800200 */
.L_x_117:
        /* <DEDUP_REMOVED lines=14> */
.L_x_121:
[----:B------:R-:W-:Y:S01]  /*33f0*/  LEA R15, R12, R21, 0x2 ;  /* 0x000000150c0f7211 */ /* 0x000fe200078e10ff */
[----:B------:R-:W0:Y:S05]  /*3400*/  LDCU UR5, c[0x3][0x30] ;  /* 0x00c00600ff0577ac */ /* 0x000e2a0008000800 */
[----:B------:R-:W0:Y:S02]  /*3410*/  LDS R15, [R15] ;  /* 0x000000000f0f7984 */ /* 0x000e240000000800 */
[----:B0-----:R-:W-:-:S07]  /*3420*/  FFMA R22, R15, UR5, R22 ;  /* 0x000000050f167c23 */ /* 0x001fce0008000016 */
.L_x_122:
[----:B------:R-:W-:Y:S05]  /*3430*/  BSYNC.RECONVERGENT B1 ;  /* 0x0000000000017941 */ /* 0x000fea0003800200 */
.L_x_120:
        /* <DEDUP_REMOVED lines=14> */
.L_x_124:
[----:B------:R-:W-:Y:S01]  /*3520*/  IMAD R15, R18, 0x4, R21 ;  /* 0x00000004120f7824 */ /* 0x000fe200078e0215 */
[----:B------:R-:W0:Y:S05]  /*3530*/  LDCU UR5, c[0x3][0x34] ;  /* 0x00c00680ff0577ac */ /* 0x000e2a0008000800 */
[----:B------:R-:W0:Y:S02]  /*3540*/  LDS R15, [R15] ;  /* 0x000000000f0f7984 */ /* 0x000e240000000800 */
[----:B0-----:R-:W-:-:S07]  /*3550*/  FFMA R22, R15, UR5, R22 ;  /* 0x000000050f167c23 */ /* 0x001fce0008000016 */
.L_x_125:
[----:B------:R-:W-:Y:S05]  /*3560*/  BSYNC.RECONVERGENT B1 ;  /* 0x0000000000017941 */ /* 0x000fea0003800200 */
.L_x_123:
        /* <DEDUP_REMOVED lines=14> */
.L_x_127:
[----:B------:R-:W-:Y:S01]  /*3650*/  IMAD R15, R19, 0x4, R21 ;  /* 0x00000004130f7824 */ /* 0x000fe200078e0215 */
[----:B------:R-:W0:Y:S05]  /*3660*/  LDCU UR5, c[0x3][0x38] ;  /* 0x00c00700ff0577ac */ /* 0x000e2a0008000800 */
[----:B------:R-:W0:Y:S02]  /*3670*/  LDS R15, [R15] ;  /* 0x000000000f0f7984 */ /* 0x000e240000000800 */
[----:B0-----:R-:W-:-:S07]  /*3680*/  FFMA R22, R15, UR5, R22 ;  /* 0x000000050f167c23 */ /* 0x001fce0008000016 */
.L_x_128:
[----:B------:R-:W-:Y:S05]  /*3690*/  BSYNC.RECONVERGENT B1 ;  /* 0x0000000000017941 */ /* 0x000fea0003800200 */
.L_x_126:
        /* <DEDUP_REMOVED lines=25> */
.L_x_130:
[----:B------:R-:W-:Y:S05]  /*3830*/  BSYNC.RECONVERGENT B1 ;  /* 0x0000000000017941 */ /* 0x000fea0003800200 */
.L_x_129:
        /* <DEDUP_REMOVED lines=12> */
.L_x_132:
[----:B------:R-:W-:Y:S01]  /*3900*/  IMAD R15, R17, 0x4, R21 ;  /* 0x00000004110f7824 */ /* 0x000fe200078e0215 */
[----:B------:R-:W0:Y:S05]  /*3910*/  LDCU UR5, c[0x3][0x40] ;  /* 0x00c00800ff0577ac */ /* 0x000e2a0008000800 */
[----:B------:R-:W0:Y:S02]  /*3920*/  LDS R15, [R15] ;  /* 0x000000000f0f7984 */ /* 0x000e240000000800 */
[----:B0-----:R-:W-:-:S07]  /*3930*/  FFMA R22, R15, UR5, R22 ;  /* 0x000000050f167c23 */ /* 0x001fce0008000016 */
.L_x_133:
[----:B------:R-:W-:Y:S05]  /*3940*/  BSYNC.RECONVERGENT B1 ;  /* 0x0000000000017941 */ /* 0x000fea0003800200 */
.L_x_131:
        /* <DEDUP_REMOVED lines=14> */
.L_x_135:
[----:B------:R-:W-:Y:S01]  /*3a30*/  IMAD R15, R12, 0x4, R21 ;  /* 0x000000040c0f7824 */ /* 0x000fe200078e0215 */
[----:B------:R-:W0:Y:S05]  /*3a40*/  LDCU UR5, c[0x3][0x44] ;  /* 0x00c00880ff0577ac */ /* 0x000e2a0008000800 */
[----:B------:R-:W0:Y:S02]  /*3a50*/  LDS R15, [R15] ;  /* 0x000000000f0f7984 */ /* 0x000e240000000800 */
[----:B0-----:R-:W-:-:S07]  /*3a60*/  FFMA R22, R15, UR5, R22 ;  /* 0x000000050f167c23 */ /* 0x001fce0008000016 */
.L_x_136:
[----:B------:R-:W-:Y:S05]  /*3a70*/  BSYNC.RECONVERGENT B1 ;  /* 0x0000000000017941 */ /* 0x000fea0003800200 */
.L_x_134:
        /* <DEDUP_REMOVED lines=14> */
.L_x_138:
[----:B------:R-:W-:Y:S01]  /*3b60*/  IMAD R15, R18, 0x4, R21 ;  /* 0x00000004120f7824 */ /* 0x000fe200078e0215 */
[----:B------:R-:W0:Y:S05]  /*3b70*/  LDCU UR5, c[0x3][0x48] ;  /* 0x00c00900ff0577ac */ /* 0x000e2a0008000800 */
[----:B------:R-:W0:Y:S02]  /*3b80*/  LDS R15, [R15] ;  /* 0x000000000f0f7984 */ /* 0x000e240000000800 */
[----:B0-----:R-:W-:-:S07]  /*3b90*/  FFMA R22, R15, UR5, R22 ;  /* 0x000000050f167c23 */ /* 0x001fce0008000016 */
.L_x_139:
[----:B------:R-:W-:Y:S05]  /*3ba0*/  BSYNC.RECONVERGENT B1 ;  /* 0x0000000000017941 */ /* 0x000fea0003800200 */
.L_x_137:
        /* <DEDUP_REMOVED lines=14> */
.L_x_141:
[----:B------:R-:W-:Y:S01]  /*3c90*/  IMAD R15, R19, 0x4, R21 ;  /* 0x00000004130f7824 */ /* 0x000fe200078e0215 */
[----:B------:R-:W0:Y:S05]  /*3ca0*/  LDCU UR5, c[0x3][0x4c] ;  /* 0x00c00980ff0577ac */ /* 0x000e2a0008000800 */
[----:B------:R-:W0:Y:S02]  /*3cb0*/  LDS R15, [R15] ;  /* 0x000000000f0f7984 */ /* 0x000e240000000800 */
[----:B0-----:R-:W-:-:S07]  /*3cc0*/  FFMA R22, R15, UR5, R22 ;  /* 0x000000050f167c23 */ /* 0x001fce0008000016 */
.L_x_142:
[----:B------:R-:W-:Y:S05]  /*3cd0*/  BSYNC.RECONVERGENT B1 ;  /* 0x0000000000017941 */ /* 0x000fea0003800200 */
.L_x_140:
        /* <DEDUP_REMOVED lines=24> */
[----:B-1----:R-:W-:-:S07]  /*3e60*/  FFMA R22, R15, UR5, R22 ;  /* 0x000000050f167c23 */ /* 0x002fce0008000016 */
.L_x_144:
[----:B------:R-:W-:Y:S05]  /*3e70*/  BSYNC.RECONVERGENT B1 ;  /* 0x0000000000017941 */ /* 0x000fea0003800200 */
.L_x_143:
        /* <DEDUP_REMOVED lines=12> */
.L_x_146:
[----:B------:R-:W-:Y:S01]  /*3f40*/  IMAD R15, R17, 0x4, R23 ;  /* 0x00000004110f7824 */ /* 0x000fe200078e0217 */
[----:B------:R-:W0:Y:S05]  /*3f50*/  LDCU UR5, c[0x3][0x54] ;  /* 0x00c00a80ff0577ac */ /* 0x000e2a0008000800 */
[----:B------:R-:W0:Y:S02]  /*3f60*/  LDS R15, [R15] ;  /* 0x000000000f0f7984 */ /* 0x000e240000000800 */
[----:B0-----:R-:W-:-:S07]  /*3f70*/  FFMA R22, R15, UR5, R22 ;  /* 0x000000050f167c23 */ /* 0x001fce0008000016 */
.L_x_147:
[----:B------:R-:W-:Y:S05]  /*3f80*/  BSYNC.RECONVERGENT B1 ;  /* 0x0000000000017941 */ /* 0x000fea0003800200 */
.L_x_145:
        /* <DEDUP_REMOVED lines=14> */
.L_x_149:
[----:B------:R-:W-:Y:S01]  /*4070*/  LEA R15, R12, R23, 0x2 ;  /* 0x000000170c0f7211 */ /* 0x000fe200078e10ff */
[----:B------:R-:W0:Y:S05]  /*4080*/  LDCU UR5, c[0x3][0x58] ;  /* 0x00c00b00ff0577ac */ /* 0x000e2a0008000800 */
[----:B------:R-:W0:Y:S02]  /*4090*/  LDS R15, [R15] ;  /* 0x000000000f0f7984 */ /* 0x000e240000000800 */
[----:B0-----:R-:W-:-:S07]  /*40a0*/  FFMA R22, R15, UR5, R22 ;  /* 0x000000050f167c23 */ /* 0x001fce0008000016 */
.L_x_150:
[----:B------:R-:W-:Y:S05]  /*40b0*/  BSYNC.RECONVERGENT B1 ;  /* 0x0000000000017941 */ /* 0x000fea0003800200 */
.L_x_148:
        /* <DEDUP_REMOVED lines=14> */
.L_x_152:
[----:B------:R-:W-:Y:S01]  /*41a0*/  IMAD R15, R18, 0x4, R23 ;  /* 0x00000004120f7824 */ /* 0x000fe200078e0217 */
[----:B------:R-:W0:Y:S05]  /*41b0*/  LDCU UR5, c[0x3][0x5c] ;  /* 0x00c00b80ff0577ac */ /* 0x000e2a0008000800 */
[----:B------:R-:W0:Y:S02]  /*41c0*/  LDS R15, [R15] ;  /* 0x000000000f0f7984 */ /* 0x000e240000000800 */
[----:B0-----:R-:W-:-:S07]  /*41d0*/  FFMA R22, R15, UR5, R22 ;  /* 0x000000050f167c23 */ /* 0x001fce0008000016 */
.L_x_153:
[----:B------:R-:W-:Y:S05]  /*41e0*/  BSYNC.RECONVERGENT B1 ;  /* 0x0000000000017941 */ /* 0x000fea0003800200 */
.L_x_151:
        /* <DEDUP_REMOVED lines=14> */
.L_x_155:
[----:B------:R-:W-:Y:S01]  /*42d0*/  LEA R15, R19, R23, 0x2 ;  /* 0x00000017130f7211 */ /* 0x000fe200078e10ff */
[----:B------:R-:W0:Y:S05]  /*42e0*/  LDCU UR5, c[0x3][0x60] ;  /* 0x00c00c00ff0577ac */ /* 0x000e2a0008000800 */
[----:B------:R-:W0:Y:S02]  /*42f0*/  LDS R15, [R15] ;  /* 0x000000000f0f7984 */ /* 0x000e240000000800 */
[----:B0-----:R-:W-:-:S07]  /*4300*/  FFMA R22, R15, UR5, R22 ;  /* 0x000000050f167c23 */ /* 0x001fce0008000016 */
.L_x_156:
[----:B------:R-:W-:Y:S05]  /*4310*/  BSYNC.RECONVERGENT B1 ;  /* 0x0000000000017941 */ /* 0x000fea0003800200 */
.L_x_154:
[----:B------:R-:W0:Y:S01]  /*4320*/  LDC.64 R14, c[0x0][0x388] ;  /* 0x0000e200ff0e7b82 */ /* 0x000e220000000a00 */
[----:B------:R-:W-:-:S04]  /*4330*/  VIADD R21, R4, 0x1 ;  /* 0x0000000104157836 */ /* 0x000fc80000000000 */
[----:B0-----:R-:W-:-:S05]  /*4340*/  IMAD.WIDE R14, R21, 0x4, R14 ;  /* 0x00000004150e7825 */ /* 0x001fca00078e020e */
[----:B------:R2:W-:Y:S02]  /*4350*/  STG.E desc[UR6][R14.64], R22 ;  /* 0x000000160e007986 */ /* 0x0005e4000c101906 */
.L_x_86:
[----:B------:R-:W-:Y:S05]  /*4360*/  BSYNC.RECONVERGENT B0 ;  /* 0x0000000000007941 */ /* 0x000fea0003800200 */
.L_x_85:
[----:B------:R-:W-:Y:S01]  /*4370*/  BAR.SYNC.DEFER_BLOCKING 0x0 ;  /* 0x0000000000007b1d */ /* 0x000fe20000010000 */
[----:B-12---:R-:W-:-:S05]  /*4380*/  IMAD.MOV.U32 R15, RZ, RZ, RZ ;  /* 0x000000ffff0f7224 */ /* 0x006fca00078e00ff */
[----:B------:R-:W-:Y:S04]  /*4390*/  BSSY.RECONVERGENT B0, `(.L_x_157) ;  /* 0x0000006000007945 */ /* 0x000fe80003800200 */
[----:B------:R-:W-:Y:S05]  /*43a0*/  @!P0 BRA `(.L_x_158) ;  /* 0x0000000000108947 */ /* 0x000fea0003800000 */
[----:B0-----:R-:W0:Y:S01]  /*43b0*/  LDC.64 R14, c[0x0][0x380] ;  /* 0x0000e000ff0e7b82 */ /* 0x001e220000000a00 */
[----:B------:R-:W-:-:S04]  /*43c0*/  VIADD R21, R4, 0x2 ;  /* 0x0000000204157836 */ /* 0x000fc80000000000 */
[----:B0-----:R-:W-:-:S06]  /*43d0*/  IMAD.WIDE R14, R21, 0x4, R14 ;  /* 0x00000004150e7825 */ /* 0x001fcc00078e020e */
[----:B------:R1:W5:Y:S02]  /*43e0*/  LDG.E R15, desc[UR6][R14.64] ;  /* 0x000000060e0f7981 */ /* 0x000364000c1e1900 */
.L_x_158:
[----:B------:R-:W-:Y:S05]  /*43f0*/  BSYNC.RECONVERGENT B0 ;  /* 0x0000000000007941 */ /* 0x000fea0003800200 */
.L_x_157:
[----:B-----5:R2:W-:Y:S01]  /*4400*/  STS [R6], R15 ;  /* 0x0000000f06007388 */ /* 0x0205e20000000800 */
[----:B------:R-:W-:Y:S01]  /*4410*/  BSSY.RECONVERGENT B0, `(.L_x_159) ;  /* 0x00001fc000007945 */ /* 0x000fe20003800200 */
[----:B------:R-:W-:Y:S06]  /*4420*/  BAR.SYNC.DEFER_BLOCKING 0x0 ;  /* 0x0000000000007b1d */ /* 0x000fec0000010000 */
[----:B------:R-:W-:Y:S05]  /*4430*/  @!P0 BRA `(.L_x_160) ;  /* 0x0000001c00e48947 */ /* 0x000fea0003800000 */
[----:B--2---:R-:W-:Y:S01]  /*4440*/  VIADD R6, R2, 0x10 ;  /* 0x0000001002067836 */ /* 0x004fe20000000000 */
[----:B------:R-:W-:Y:S01]  /*4450*/  IADD3 R21, PT, PT, R5, -0x2, RZ ;  /* 0xfffffffe05157810 */ /* 0x000fe20007ffe0ff */
[----:B------:R-:W-:Y:S01]  /*4460*/  BSSY.RECONVERGENT B1, `(.L_x_161) ;  /* 0x0000019000017945 */ /* 0x000fe20003800200 */
[----:B------:R-:W-:Y:S01]  /*4470*/  IMAD.MOV.U32 R20, RZ, RZ, RZ ;  /* 0x000000ffff147224 */ /* 0x000fe200078e00ff */
[----:B------:R-:W-:Y:S02]  /*4480*/  ISETP.LE.AND P2, PT, R3, R8, PT ;  /* 0x000000080300720c */ /* 0x000fe40003f43270 */
[C---:B------:R-:W-:Y:S01]  /*4490*/  ISETP.GE.AND P0, PT, R21.reuse, R6, PT ;  /* 0x000000061500720c */ /* 0x040fe20003f06270 */
[----:B01----:R-:W-:-:S03]  /*44a0*/  IMAD.SHL.U32 R14, R21, 0x40, RZ ;  /* 0x00000040150e7824 */ /* 0x003fc600078e00ff */
        /* <DEDUP_REMOVED lines=20> */
.L_x_162:
[----:B------:R-:W-:Y:S05]  /*45f0*/  BSYNC.RECONVERGENT B1 ;  /* 0x0000000000017941 */ /* 0x000fea0003800200 */
.L_x_161:
        /* <DEDUP_REMOVED lines=12> */
.L_x_164:
[----:B------:R-:W-:Y:S01]  /*46c0*/  LEA R15, R17, R23, 0x2 ;  /* 0x00000017110f7211 */ /* 0x000fe200078e10ff */
[----:B------:R-:W0:Y:S05]  /*46d0*/  LDCU UR5, c[0x3][0x4] ;  /* 0x00c00080ff0577ac */ /* 0x000e2a0008000800 */
[----:B------:R-:W0:Y:S02]  /*46e0*/  LDS R15, [R15] ;  /* 0x000000000f0f7984 */ /* 0x000e240000000800 */
[----:B0-----:R-:W-:-:S07]  /*46f0*/  FFMA R20, R15, UR5, R20 ;  /* 0x000000050f147c23 */ /* 0x001fce0008000014 */
.L_x_165:
[----:B------:R-:W-:Y:S05]  /*4700*/  BSYNC.RECONVERGENT B1 ;  /* 0x0000000000017941 */ /* 0x000fea0003800200 */
.L_x_163:
        /* <DEDUP_REMOVED lines=14> */
.L_x_167:
[----:B------:R-:W-:Y:S01]  /*47f0*/  IMAD R15, R12, 0x4, R23 ;  /* 0x000000040c0f7824 */ /* 0x000fe200078e0217 */
[----:B------:R-:W0:Y:S05]  /*4800*/  LDCU UR5, c[0x3][0x8] ;  /* 0x00c00100ff0577ac */ /* 0x000e2a0008000800 */
[----:B------:R-:W0:Y:S02]  /*4810*/  LDS R15, [R15] ;  /* 0x000000000f0f7984 */ /* 0x000e240000000800 */
[----:B0-----:R-:W-:-:S07]  /*4820*/  FFMA R20, R15, UR5, R20 ;  /* 0x000000050f147c23 */ /* 0x001fce0008000014 */
.L_x_168:
[----:B------:R-:W-:Y:S05]  /*4830*/  BSYNC.RECONVERGENT B1 ;  /* 0x0000000000017941 */ /* 0x000fea0003800200 */
.L_x_166:
        /* <DEDUP_REMOVED lines=14> */
.L_x_170:
[----:B------:R-:W-:Y:S01]  /*4920*/  LEA R15, R18, R23, 0x2 ;  /* 0x00000017120f7211 */ /* 0x000fe200078e10ff */
[----:B------:R-:W0:Y:S05]  /*4930*/  LDCU UR5, c[0x3][0xc] ;  /* 0x00c00180ff0577ac */ /* 0x000e2a0008000800 */
[----:B------:R-:W0:Y:S02]  /*4940*/  LDS R15, [R15] ;  /* 0x000000000f0f7984 */ /* 0x000e240000000800 */
[----:B0-----:R-:W-:-:S07]  /*4950*/  FFMA R20, R15, UR5, R20 ;  /* 0x000000050f147c23 */ /* 0x001fce0008000014 */
.L_x_171:
[----:B------:R-:W-:Y:S05]  /*4960*/  BSYNC.RECONVERGENT B1 ;  /* 0x0000000000017941 */ /* 0x000fea0003800200 */
.L_x_169:
        /* <DEDUP_REMOVED lines=14> */
.L_x_173:
[----:B------:R-:W-:Y:S01]  /*4a50*/  IMAD R15, R19, 0x4, R23 ;  /* 0x00000004130f7824 */ /* 0x000fe200078e0217 */
[----:B------:R-:W0:Y:S05]  /*4a60*/  LDCU UR5, c[0x3][0x10] ;  /* 0x00c00200ff0577ac */ /* 0x000e2a0008000800 */
[----:B------:R-:W0:Y:S02]  /*4a70*/  LDS R15, [R15] ;  /* 0x000000000f0f7984 */ /* 0x000e240000000800 */
[----:B0-----:R-:W-:-:S07]  /*4a80*/  FFMA R20, R15, UR5, R20 ;  /* 0x000000050f147c23 */ /* 0x001fce0008000014 */
.L_x_174:
[----:B------:R-:W-:Y:S05]  /*4a90*/  BSYNC.RECONVERGENT B1 ;  /* 0x0000000000017941 */ /* 0x000fea0003800200 */
.L_x_172:
[----:B------:R-:W-:Y:S01]  /*4aa0*/  VIADD R23, R5, 0xffffffff ;  /* 0xffffffff05177836 */ /* 0x000fe20000000000 */
[----:B------:R-:W-:Y:S01]  /*4ab0*/  BSSY.RECONVERGENT B1, `(.L_x_175) ;  /* 0x0000018000017945 */ /* 0x000fe20003800200 */
[----:B------:R-:W-:-:S03]  /*4ac0*/  ISETP.LE.AND P2, PT, R3, R8, PT ;  /* 0x000000080300720c */ /* 0x000fc60003f43270 */
[C---:B------:R-:W-:Y:S02]  /*4ad0*/  ISETP.GE.AND P0, PT, R23.reuse, R6, PT ;  /* 0x000000061700720c */ /* 0x040fe40003f06270 */
[C---:B------:R-:W-:Y:S02]  /*4ae0*/  SHF.L.U32 R14, R23.reuse, 0x6, RZ ;  /* 0x00000006170e7819 */ /* 0x040fe400000006ff */
        /* <DEDUP_REMOVED lines=20> */
.L_x_176:
[----:B------:R-:W-:Y:S05]  /*4c30*/  BSYNC.RECONVERGENT B1 ;  /* 0x0000000000017941 */ /* 0x000fea0003800200 */
.L_x_175:
        /* <DEDUP_REMOVED lines=12> */
.L_x_178:
[----:B------:R-:W-:Y:S01]  /*4d00*/  IMAD R15, R17, 0x4, R21 ;  /* 0x00000004110f7824 */ /* 0x000fe200078e0215 */
[----:B------:R-:W0:Y:S05]  /*4d10*/  LDCU UR5, c[0x3][0x18] ;  /* 0x00c00300ff0577ac */ /* 0x000e2a0008000800 */
[----:B------:R-:W0:Y:S02]  /*4d20*/  LDS R15, [R15] ;  /* 0x000000000f0f7984 */ /* 0x000e240000000800 */
[----:B0-----:R-:W-:-:S07]  /*4d30*/  FFMA R20, R15, UR5, R20 ;  /* 0x000000050f147c23 */ /* 0x001fce0008000014 */
.L_x_179:
[----:B------:R-:W-:Y:S05]  /*4d40*/  BSYNC.RECONVERGENT B1 ;  /* 0x0000000000017941 */ /* 0x000fea0003800200 */
.L_x_177:
        /* <DEDUP_REMOVED lines=14> */
.L_x_181:
[----:B------:R-:W-:Y:S01]  /*4e30*/  IMAD R15, R12, 0x4, R21 ;  /* 0x000000040c0f7824 */ /* 0x000fe200078e0215 */
[----:B------:R-:W0:Y:S05]  /*4e40*/  LDCU UR5, c[0x3][0x1c] ;  /* 0x00c00380ff0577ac */ /* 0x000e2a0008000800 */
[----:B------:R-:W0:Y:S02]  /*4e50*/  LDS R15, [R15] ;  /* 0x000000000f0f7984 */ /* 0x000e240000000800 */
[----:B0-----:R-:W-:-:S07]  /*4e60*/  FFMA R20, R15, UR5, R20 ;  /* 0x000000050f147c23 */ /* 0x001fce0008000014 */
.L_x_182:
[----:B------:R-:W-:Y:S05]  /*4e70*/  BSYNC.RECONVERGENT B1 ;  /* 0x0000000000017941 */ /* 0x000fea0003800200 */
.L_x_180:
        /* <DEDUP_REMOVED lines=14> */
.L_x_184:
[----:B------:R-:W-:Y:S01]  /*4f60*/  IMAD R15, R18, 0x4, R21 ;  /* 0x00000004120f7824 */ /* 0x000fe200078e0215 */
[----:B------:R-:W0:Y:S05]  /*4f70*/  LDCU UR5, c[0x3][0x20] ;  /* 0x00c00400ff0577ac */ /* 0x000e2a0008000800 */
[----:B------:R-:W0:Y:S02]  /*4f80*/  LDS R15, [R15] ;  /* 0x000000000f0f7984 */ /* 0x000e240000000800 */
[----:B0-----:R-:W-:-:S07]  /*4f90*/  FFMA R20, R15, UR5, R20 ;  /* 0x000000050f147c23 */ /* 0x001fce0008000014 */
.L_x_185:
[----:B------:R-:W-:Y:S05]  /*4fa0*/  BSYNC.RECONVERGENT B1 ;  /* 0x0000000000017941 */ /* 0x000fea0003800200 */
.L_x_183:
        /* <DEDUP_REMOVED lines=14> */
.L_x_187:
[----:B------:R-:W-:Y:S01]  /*5090*/  IMAD R15, R19, 0x4, R21 ;  /* 0x00000004130f7824 */ /* 0x000fe200078e0215 */
[----:B------:R-:W0:Y:S05]  /*50a0*/  LDCU UR5, c[0x3][0x24] ;  /* 0x00c00480ff0577ac */ /* 0x000e2a0008000800 */
[----:B------:R-:W0:Y:S02]  /*50b0*/  LDS R15, [R15] ;  /* 0x000000000f0f7984 */ /* 0x000e240000000800 */
[----:B0-----:R-:W-:-:S07]  /*50c0*/  FFMA R20, R15, UR5, R20 ;  /* 0x000000050f147c23 */ /* 0x001fce0008000014 */
.L_x_188:
[----:B------:R-:W-:Y:S05]  /*50d0*/  BSYNC.RECONVERGENT B1 ;  /* 0x0000000000017941 */ /* 0x000fea0003800200 */
.L_x_186:
[C---:B------:R-:W-:Y:S01]  /*50e0*/  ISETP.GE.AND P0, PT, R5.reuse, R6, PT ;  /* 0x000000060500720c */ /* 0x040fe20003f06270 */
[----:B------:R-:W-:Y:S01]  /*50f0*/  BSSY.RECONVERGENT B1, `(.L_x_189) ;  /* 0x0000017000017945 */ /* 0x000fe20003800200 */
[C---:B------:R-:W-:Y:S02]  /*5100*/  SHF.L.U32 R14, R5.reuse, 0x6, RZ ;  /* 0x00000006050e7819 */ /* 0x040fe400000006ff */
[----:B------:R-:W-:Y:S02]  /*5110*/  ISETP.GE.AND P0, PT, R5, R2, !P0 ;  /* 0x000000020500720c */ /* 0x000fe40004706270 */
[----:B------:R-:W-:Y:S02]  /*5120*/  LOP3.LUT R14, R14, 0x3c0, RZ, 0xc0, !PT ;  /* 0x000003c00e0e7812 */ /* 0x000fe400078ec0ff */
[----:B------:R-:W-:Y:S02]  /*5130*/  ISETP.LT.OR P1, PT, R9, R0, !P0 ;  /* 0x000000000900720c */ /* 0x000fe40004721670 */
[-C--:B------:R-:W-:Y:S01]  /*5140*/  ISETP.LE.AND P2, PT, R3, R8.reuse, PT ;  /* 0x000000080300720c */ /* 0x080fe20003f43270 */
[----:B------:R-:W-:Y:S01]  /*5150*/  VIADD R21, R14, UR4 ;  /* 0x000000040e157c36 */ /* 0x000fe20008000000 */
[----:B------:R-:W-:-:S02]  /*5160*/  ISETP.GE.OR P1, PT, R9, R8, P1 ;  /* 0x000000080900720c */ /* 0x000fc40000f26670 */
[----:B------:R-:W-:-:S11]  /*5170*/  ISETP.GT.AND P3, PT, R3, R0, P0 ;  /* 0x000000000300720c */ /* 0x000fd60000764270 */
        /* <DEDUP_REMOVED lines=14> */
.L_x_190:
[----:B------:R-:W-:Y:S05]  /*5260*/  BSYNC.RECONVERGENT B1 ;  /* 0x0000000000017941 */ /* 0x000fea0003800200 */
.L_x_189:
        /* <DEDUP_REMOVED lines=12> */
.L_x_192:
[----:B------:R-:W-:Y:S01]  /*5330*/  IMAD R15, R17, 0x4, R21 ;  /* 0x00000004110f7824 */ /* 0x000fe200078e0215 */
[----:B------:R-:W0:Y:S05]  /*5340*/  LDCU UR5, c[0x3][0x2c] ;  /* 0x00c00580ff0577ac */ /* 0x000e2a0008000800 */
[----:B------:R-:W0:Y:S02]  /*5350*/  LDS R15, [R15] ;  /* 0x000000000f0f7984 */ /* 0x000e240000000800 */
[----:B0-----:R-:W-:-:S07]  /*5360*/  FFMA R20, R15, UR5, R20 ;  /* 0x000000050f147c23 */ /* 0x001fce0008000014 */
.L_x_193:
[----:B------:R-:W-:Y:S05]  /*5370*/  BSYNC.RECONVERGENT B1 ;  /* 0x0000000000017941 */ /* 0x000fea0003800200 */
.L_x_191:
        /* <DEDUP_REMOVED lines=14> */
.L_x_195:
[----:B------:R-:W-:Y:S01]  /*5460*/  IMAD R15, R12, 0x4, R21 ;  /* 0x000000040c0f7824 */ /* 0x000fe200078e0215 */
[----:B------:R-:W0:Y:S05]  /*5470*/  LDCU UR5, c[0x3][0x30] ;  /* 0x00c00600ff0577ac */ /* 0x000e2a0008000800 */
[----:B------:R-:W0:Y:S02]  /*5480*/  LDS R15, [R15] ;  /* 0x000000000f0f7984 */ /* 0x000e240000000800 */
[----:B0-----:R-:W-:-:S07]  /*5490*/  FFMA R20, R15, UR5, R20 ;  /* 0x000000050f147c23 */ /* 0x001fce0008000014 */
.L_x_196:
[----:B------:R-:W-:Y:S05]  /*54a0*/  BSYNC.RECONVERGENT B1 ;  /* 0x0000000000017941 */ /* 0x000fea0003800200 */
.L_x_194:
        /* <DEDUP_REMOVED lines=14> */
.L_x_198:
[----:B------:R-:W-:Y:S01]  /*5590*/  IMAD R15, R18, 0x4, R21 ;  /* 0x00000004120f7824 */ /* 0x000fe200078e0215 */
[----:B------:R-:W0:Y:S05]  /*55a0*/  LDCU UR5, c[0x3][0x34] ;  /* 0x00c00680ff0577ac */ /* 0x000e2a0008000800 */
[----:B------:R-:W0:Y:S02]  /*55b0*/  LDS R15, [R15] ;  /* 0x000000000f0f7984 */ /* 0x000e240000000800 */
[----:B0-----:R-:W-:-:S07]  /*55c0*/  FFMA R20, R15, UR5, R20 ;  /* 0x000000050f147c23 */ /* 0x001fce0008000014 */
.L_x_199:
[----:B------:R-:W-:Y:S05]  /*55d0*/  BSYNC.RECONVERGENT B1 ;  /* 0x0000000000017941 */ /* 0x000fea0003800200 */
.L_x_197:
        /* <DEDUP_REMOVED lines=14> */
.L_x_201:
[----:B------:R-:W-:Y:S01]  /*56c0*/  IMAD R15, R19, 0x4, R21 ;  /* 0x00000004130f7824 */ /* 0x000fe200078e0215 */
[----:B------:R-:W0:Y:S05]  /*56d0*/  LDCU UR5, c[0x3][0x38] ;  /* 0x00c00700ff0577ac */ /* 0x000e2a0008000800 */
[----:B------:R-:W0:Y:S02]  /*56e0*/  LDS R15, [R15] ;  /* 0x000000000f0f7984 */ /* 0x000e240000000800 */
[----:B0-----:R-:W-:-:S07]  /*56f0*/  FFMA R20, R15, UR5, R20 ;  /* 0x000000050f147c23 */ /* 0x001fce0008000014 */
.L_x_202:
[----:B------:R-:W-:Y:S05]  /*5700*/  BSYNC.RECONVERGENT B1 ;  /* 0x0000000000017941 */ /* 0x000fea0003800200 */
.L_x_200:
        /* <DEDUP_REMOVED lines=25> */
.L_x_204:
[----:B------:R-:W-:Y:S05]  /*58a0*/  BSYNC.RECONVERGENT B1 ;  /* 0x0000000000017941 */ /* 0x000fea0003800200 */
.L_x_203:
        /* <DEDUP_REMOVED lines=12> */
.L_x_206:
[----:B------:R-:W-:Y:S01]  /*5970*/  IMAD R15, R17, 0x4, R21 ;  /* 0x00000004110f7824 */ /* 0x000fe200078e0215 */
[----:B------:R-:W0:Y:S05]  /*5980*/  LDCU UR5, c[0x3][0x40] ;  /* 0x00c00800ff0577ac */ /* 0x000e2a0008000800 */
[----:B------:R-:W0:Y:S02]  /*5990*/  LDS R15, [R15] ;  /* 0x000000000f0f7984 */ /* 0x000e240000000800 */
[----:B0-----:R-:W-:-:S07]  /*59a0*/  FFMA R20, R15, UR5, R20 ;  /* 0x000000050f147c23 */ /* 0x001fce0008000014 */
.L_x_207:
[----:B------:R-:W-:Y:S05]  /*59b0*/  BSYNC.RECONVERGENT B1 ;  /* 0x0000000000017941 */ /* 0x000fea0003800200 */
.L_x_205:
        /* <DEDUP_REMOVED lines=14> */
.L_x_209:
[----:B------:R-:W-:Y:S01]  /*5aa0*/  LEA R15, R12, R21, 0x2 ;  /* 0x000000150c0f7211 */ /* 0x000fe200078e10ff */
[----:B------:R-:W0:Y:S05]  /*5ab0*/  LDCU UR5, c[0x3][0x44] ;  /* 0x00c00880ff0577ac */ /* 0x000e2a0008000800 */
[----:B------:R-:W0:Y:S02]  /*5ac0*/  LDS R15, [R15] ;  /* 0x000000000f0f7984 */ /* 0x000e240000000800 */
[----:B0-----:R-:W-:-:S07]  /*5ad0*/  FFMA R20, R15, UR5, R20 ;  /* 0x000000050f147c23 */ /* 0x001fce0008000014 */
.L_x_210:
[----:B------:R-:W-:Y:S05]  /*5ae0*/  BSYNC.RECONVERGENT B1 ;  /* 0x0000000000017941 */ /* 0x000fea0003800200 */
.L_x_208:
        /* <DEDUP_REMOVED lines=14> */
.L_x_212:
[----:B------:R-:W-:Y:S01]  /*5bd0*/  IMAD R15, R18, 0x4, R21 ;  /* 0x00000004120f7824 */ /* 0x000fe200078e0215 */
[----:B------:R-:W0:Y:S05]  /*5be0*/  LDCU UR5, c[0x3][0x48] ;  /* 0x00c00900ff0577ac */ /* 0x000e2a0008000800 */
[----:B------:R-:W0:Y:S02]  /*5bf0*/  LDS R15, [R15] ;  /* 0x000000000f0f7984 */ /* 0x000e240000000800 */
[----:B0-----:R-:W-:-:S07]  /*5c00*/  FFMA R20, R15, UR5, R20 ;  /* 0x000000050f147c23 */ /* 0x001fce0008000014 */
.L_x_213:
[----:B------:R-:W-:Y:S05]  /*5c10*/  BSYNC.RECONVERGENT B1 ;  /* 0x0000000000017941 */ /* 0x000fea0003800200 */
.L_x_211:
        /* <DEDUP_REMOVED lines=14> */
.L_x_215:
[----:B------:R-:W-:Y:S01]  /*5d00*/  LEA R15, R19, R21, 0x2 ;  /* 0x00000015130f7211 */ /* 0x000fe200078e10ff */
[----:B------:R-:W0:Y:S05]  /*5d10*/  LDCU UR5, c[0x3][0x4c] ;  /* 0x00c00980ff0577ac */ /* 0x000e2a0008000800 */
[----:B------:R-:W0:Y:S02]  /*5d20*/  LDS R15, [R15] ;  /* 0x000000000f0f7984 */ /* 0x000e240000000800 */
[----:B0-----:R-:W-:-:S07]  /*5d30*/  FFMA R20, R15, UR5, R20 ;  /* 0x000000050f147c23 */ /* 0x001fce0008000014 */
.L_x_216:
[----:B------:R-:W-:Y:S05]  /*5d40*/  BSYNC.RECONVERGENT B1 ;  /* 0x0000000000017941 */ /* 0x000fea0003800200 */
.L_x_214:
[----:B------:R-:W-:Y:S01]  /*5d50*/  VIADD R5, R5, 0x2 ;  /* 0x0000000205057836 */ /* 0x000fe20000000000 */
[----:B------:R-:W-:Y:S01]  /*5d60*/  BSSY.RECONVERGENT B1, `(.L_x_217) ;  /* 0x0000018000017945 */ /* 0x000fe20003800200 */
[----:B------:R-:W-:-:S03]  /*5d70*/  ISETP.LE.AND P2, PT, R3, R8, PT ;  /* 0x000000080300720c */ /* 0x000fc60003f43270 */
[----:B------:R-:W-:-:S04]  /*5d80*/  ISETP.GE.AND P0, PT, R5, R6, PT ;  /* 0x000000060500720c */ /* 0x000fc80003f06270 */
[C---:B------:R-:W-:Y:S01]  /*5d90*/  ISETP.GE.AND P0, PT, R5.reuse, R2, !P0 ;  /* 0x000000020500720c */ /* 0x040fe20004706270 */
[----:B------:R-:W-:-:S03]  /*5da0*/  IMAD.SHL.U32 R2, R5, 0x40, RZ ;  /* 0x0000004005027824 */ /* 0x000fc600078e00ff */
[C---:B------:R-:W-:Y:S02]  /*5db0*/  ISETP.LT.OR P1, PT, R9.reuse, R0, !P0 ;  /* 0x000000000900720c */ /* 0x040fe40004721670 */
[----:B------:R-:W-:Y:S02]  /*5dc0*/  LOP3.LUT R2, R2, 0x3c0, RZ, 0xc0, !PT ;  /* 0x000003c002027812 */ /* 0x000fe400078ec0ff */
[----:B------:R-:W-:Y:S02]  /*5dd0*/  ISETP.GE.OR P1, PT, R9, R8, P1 ;  /* 0x000000080900720c */ /* 0x000fe40000f26670 */
[----:B------:R-:W-:Y:S01]  /*5de0*/  ISETP.GT.AND P3, PT, R3, R0, P0 ;  /* 0x000000000300720c */ /* 0x000fe20000764270 */
[----:B------:R-:W-:-:S10]  /*5df0*/  VIADD R21, R2, UR4 ;  /* 0x0000000402157c36 */ /* 0x000fd40008000000 */
        /* <DEDUP_REMOVED lines=14> */
.L_x_218:
[----:B------:R-:W-:Y:S05]  /*5ee0*/  BSYNC.RECONVERGENT B1 ;  /* 0x0000000000017941 */ /* 0x000fea0003800200 */
.L_x_217:
        /* <DEDUP_REMOVED lines=12> */
.L_x_220:
[----:B------:R-:W-:Y:S01]  /*5fb0*/  IMAD R9, R17, 0x4, R21 ;  /* 0x0000000411097824 */ /* 0x000fe200078e0215 */
[----:B------:R-:W0:Y:S05]  /*5fc0*/  LDCU UR5, c[0x3][0x54] ;  /* 0x00c00a80ff0577ac */ /* 0x000e2a0008000800 */
[----:B------:R-:W0:Y:S02]  /*5fd0*/  LDS R9, [R9] ;  /* 0x0000000009097984 */ /* 0x000e240000000800 */
[----:B0-----:R-:W-:-:S07]  /*5fe0*/  FFMA R20, R9, UR5, R20 ;  /* 0x0000000509147c23 */ /* 0x001fce0008000014 */
.L_x_221:
[----:B------:R-:W-:Y:S05]  /*5ff0*/  BSYNC.RECONVERGENT B1 ;  /* 0x0000000000017941 */ /* 0x000fea0003800200 */
.L_x_219:
        /* <DEDUP_REMOVED lines=14> */
.L_x_223:
[----:B------:R-:W-:Y:S01]  /*60e0*/  IMAD R3, R12, 0x4, R21 ;  /* 0x000000040c037824 */ /* 0x000fe200078e0215 */
[----:B------:R-:W0:Y:S05]  /*60f0*/  LDCU UR5, c[0x3][0x58] ;  /* 0x00c00b00ff0577ac */ /* 0x000e2a0008000800 */
[----:B------:R-:W0:Y:S02]  /*6100*/  LDS R3, [R3] ;  /* 0x0000000003037984 */ /* 0x000e240000000800 */
[----:B0-----:R-:W-:-:S07]  /*6110*/  FFMA R20, R3, UR5, R20 ;  /* 0x0000000503147c23 */ /* 0x001fce0008000014 */
.L_x_224:
[----:B------:R-:W-:Y:S05]  /*6120*/  BSYNC.RECONVERGENT B1 ;  /* 0x0000000000017941 */ /* 0x000fea0003800200 */
.L_x_222:
        /* <DEDUP_REMOVED lines=14> */
.L_x_226:
[----:B------:R-:W-:Y:S01]  /*6210*/  IMAD R3, R18, 0x4, R21 ;  /* 0x0000000412037824 */ /* 0x000fe200078e0215 */
[----:B------:R-:W0:Y:S05]  /*6220*/  LDCU UR5, c[0x3][0x5c] ;  /* 0x00c00b80ff0577ac */ /* 0x000e2a0008000800 */
[----:B------:R-:W0:Y:S02]  /*6230*/  LDS R3, [R3] ;  /* 0x0000000003037984 */ /* 0x000e240000000800 */
[----:B0-----:R-:W-:-:S07]  /*6240*/  FFMA R20, R3, UR5, R20 ;  /* 0x0000000503147c23 */ /* 0x001fce0008000014 */
.L_x_227:
[----:B------:R-:W-:Y:S05]  /*6250*/  BSYNC.RECONVERGENT B1 ;  /* 0x0000000000017941 */ /* 0x000fea0003800200 */
.L_x_225:
        /* <DEDUP_REMOVED lines=14> */
.L_x_229:
[----:B------:R-:W-:Y:S01]  /*6340*/  IMAD R3, R19, 0x4, R21 ;  /* 0x0000000413037824 */ /* 0x000fe200078e0215 */
[----:B------:R-:W0:Y:S05]  /*6350*/  LDCU UR5, c[0x3][0x60] ;  /* 0x00c00c00ff0577ac */ /* 0x000e2a0008000800 */
[----:B------:R-:W0:Y:S02]  /*6360*/  LDS R3, [R3] ;  /* 0x0000000003037984 */ /* 0x000e240000000800 */
[----:B0-----:R-:W-:-:S07]  /*6370*/  FFMA R20, R3, UR5, R20 ;  /* 0x0000000503147c23 */ /* 0x001fce0008000014 */
.L_x_230:
[----:B------:R-:W-:Y:S05]  /*6380*/  BSYNC.RECONVERGENT B1 ;  /* 0x0000000000017941 */ /* 0x000fea0003800200 */
.L_x_228:
[----:B------:R-:W0:Y:S01]  /*6390*/  LDC.64 R2, c[0x0][0x388] ;  /* 0x0000e200ff027b82 */ /* 0x000e220000000a00 */
[----:B------:R-:W-:-:S04]  /*63a0*/  VIADD R5, R4, 0x2 ;  /* 0x0000000204057836 */ /* 0x000fc80000000000 */
[----:B0-----:R-:W-:-:S05]  /*63b0*/  IMAD.WIDE R2, R5, 0x4, R2 ;  /* 0x0000000405027825 */ /* 0x001fca00078e0202 */
[----:B------:R3:W-:Y:S02]  /*63c0*/  STG.E desc[UR6][R2.64], R20 ;  /* 0x0000001402007986 */ /* 0x0007e4000c101906 */
.L_x_160:
[----:B------:R-:W-:Y:S05]  /*63d0*/  BSYNC.RECONVERGENT B0 ;  /* 0x0000000000007941 */ /* 0x000fea0003800200 */
.L_x_159:
[----:B------:R-:W-:Y:S06]  /*63e0*/  BAR.SYNC.DEFER_BLOCKING 0x0 ;  /* 0x0000000000007b1d */ /* 0x000fec0000010000 */
[----:B------:R-:W-:Y:S05]  /*63f0*/  EXIT ;  /* 0x000000000000794d */ /* 0x000fea0003800000 */
.L_x_231:
        /* <DEDUP_REMOVED lines=16> */
.L_x_234:


//--------------------- .text._Z11convolutionPfS_ --------------------------
	.section	.text._Z11convolutionPfS_,"ax",@progbits
	.align	128
        .global         _Z11convolutionPfS_
        .type           _Z11convolutionPfS_,@function
        .size           _Z11convolutionPfS_,(.L_x_235 - _Z11convolutionPfS_)
        .other          _Z11convolutionPfS_,@"STO_CUDA_ENTRY STV_DEFAULT"
_Z11convolutionPfS_:
.text._Z11convolutionPfS_:
[----:B------:R-:W-:Y:S01]  /*0000*/  LDC R1, c[0x0][0x37c] ;  /* 0x0000df00ff017b82 */ /* 0x000fe20000000800 */
[----:B------:R-:W0:Y:S01]  /*0010*/  S2R R6, SR_TID.Y ;  /* 0x0000000000067919 */ /* 0x000e220000002200 */
[----:B------:R-:W-:Y:S01]  /*0020*/  HFMA2 R13, -RZ, RZ, 0, 1.78813934326171875e-07 ;  /* 0x00000003ff0d7431 */ /* 0x000fe200000001ff */
[----:B------:R-:W1:Y:S01]  /*0030*/  LDCU.64 UR4, c[0x0][0x358] ;  /* 0x00006b00ff0477ac */ /* 0x000e620008000a00 */
[----:B------:R-:W0:Y:S01]  /*0040*/  S2R R7, SR_TID.X ;  /* 0x0000000000077919 */ /* 0x000e220000002100 */
[----:B------:R-:W2:Y:S01]  /*0050*/  LDCU.128 UR8, c[0x3][URZ] ;  /* 0x00c00000ff0877ac */ /* 0x000ea20008000c00 */
[----:B------:R-:W3:Y:S01]  /*0060*/  S2R R9, SR_CTAID.Y ;  /* 0x0000000000097919 */ /* 0x000ee20000002600 */
[----:B------:R-:W4:Y:S01]  /*0070*/  LDCU.128 UR12, c[0x3][0x10] ;  /* 0x00c00200ff0c77ac */ /* 0x000f220008000c00 */
[----:B------:R-:W5:Y:S01]  /*0080*/  S2R R8, SR_CTAID.X ;  /* 0x0000000000087919 */ /* 0x000f620000002500 */
[----:B------:R-:W4:Y:S01]  /*0090*/  LDCU.128 UR16, c[0x3][0x20] ;  /* 0x00c00400ff1077ac */ /* 0x000f220008000c00 */
[----:B------:R-:W4:Y:S01]  /*00a0*/  LDCU.128 UR20, c[0x3][0x30] ;  /* 0x00c00600ff1477ac */ /* 0x000f220008000c00 */
[----:B------:R-:W4:Y:S01]  /*00b0*/  LDCU.128 UR24, c[0x3][0x40] ;  /* 0x00c00800ff1877ac */ /* 0x000f220008000c00 */
[----:B------:R-:W4:Y:S01]  /*00c0*/  LDCU.128 UR28, c[0x3][0x50] ;  /* 0x00c00a00ff1c77ac */ /* 0x000f220008000c00 */
[----:B------:R-:W4:Y:S01]  /*00d0*/  LDCU UR6, c[0x3][0x60] ;  /* 0x00c00c00ff0677ac */ /* 0x000f220008000800 */
[----:B0-----:R-:W-:-:S04]  /*00e0*/  LEA R0, R6, R7, 0x4 ;  /* 0x0000000706007211 */ /* 0x001fc800078e20ff */
[----:B------:R-:W-:-:S05]  /*00f0*/  LOP3.LUT R2, R0, 0xffff, RZ, 0xc0, !PT ;  /* 0x0000ffff00027812 */ /* 0x000fca00078ec0ff */
[----:B------:R-:W-:-:S05]  /*0100*/  IMAD R2, R2, 0x6667, RZ ;  /* 0x0000666702027824 */ /* 0x000fca00078e02ff */
[----:B------:R-:W-:-:S04]  /*0110*/  SHF.R.U32.HI R4, RZ, 0x13, R2 ;  /* 0x00000013ff047819 */ /* 0x000fc80000011602 */
[----:B------:R-:W-:-:S05]  /*0120*/  PRMT R2, R4, 0x9910, RZ ;  /* 0x0000991004027816 */ /* 0x000fca00000000ff */
[----:B------:R-:W-:-:S05]  /*0130*/  IMAD R2, R2, 0x14, RZ ;  /* 0x0000001402027824 */ /* 0x000fca00078e02ff */
[----:B------:R-:W-:-:S04]  /*0140*/  IADD3 R2, PT, PT, RZ, -R2, RZ ;  /* 0x80000002ff027210 */ /* 0x000fc80007ffe0ff */
[----:B------:R-:W-:-:S04]  /*0150*/  PRMT R3, R2, 0x7710, RZ ;  /* 0x0000771002037816 */ /* 0x000fc800000000ff */
[----:B------:R-:W-:Y:S02]  /*0160*/  IADD3 R0, PT, PT, R0, R3, RZ ;  /* 0x0000000300007210 */ /* 0x000fe40007ffe0ff */
[----:B------:R-:W0:Y:S02]  /*0170*/  LDC.64 R2, c[0x0][0x380] ;  /* 0x0000e000ff027b82 */ /* 0x000e240000000a00 */
[----:B------:R-:W-:Y:S02]  /*0180*/  LOP3.LUT R5, R0, 0xffff, RZ, 0xc0, !PT ;  /* 0x0000ffff00057812 */ /* 0x000fe400078ec0ff */
[----:B---3--:R-:W-:Y:S02]  /*0190*/  LEA R0, R9, R4, 0x4 ;  /* 0x0000000409007211 */ /* 0x008fe400078e20ff */
[----:B-----5:R-:W-:Y:S02]  /*01a0*/  LEA R10, R8, R5, 0x4 ;  /* 0x00000005080a7211 */ /* 0x020fe400078e20ff */
[----:B------:R-:W-:-:S02]  /*01b0*/  IADD3 R12, PT, PT, R0, -0x2, RZ ;  /* 0xfffffffe000c7810 */ /* 0x000fc40007ffe0ff */
[----:B------:R-:W-:Y:S02]  /*01c0*/  IADD3 R11, PT, PT, R10, -0x2, RZ ;  /* 0xfffffffe0a0b7810 */ /* 0x000fe40007ffe0ff */
[----:B------:R-:W-:Y:S02]  /*01d0*/  ISETP.GE.U32.AND P0, PT, R12, 0x2728, PT ;  /* 0x000027280c00780c */ /* 0x000fe40003f06070 */
[----:B------:R-:W-:Y:S01]  /*01e0*/  MOV R10, RZ ;  /* 0x000000ff000a7202 */ /* 0x000fe20000000f00 */
[----:B------:R-:W-:Y:S01]  /*01f0*/  IMAD R0, R0, 0x2af8, R11 ;  /* 0x00002af800007824 */ /* 0x000fe200078e020b */
[----:B------:R-:W-:-:S03]  /*0200*/  ISETP.LT.U32.AND P0, PT, R11, 0x2af8, !P0 ;  /* 0x00002af80b00780c */ /* 0x000fc60004701070 */
[----:B------:R-:W-:-:S04]  /*0210*/  IMAD R11, R0, R13, -0x101d0 ;  /* 0xfffefe30000b7424 */ /* 0x000fc800078e020d */
[----:B0-----:R-:W-:-:S06]  /*0220*/  IMAD.WIDE R2, R11, 0x4, R2 ;  /* 0x000000040b027825 */ /* 0x001fcc00078e0202 */
[----:B-1----:R-:W3:Y:S01]  /*0230*/  @P0 LDG.E R10, desc[UR4][R2.64] ;  /* 0x00000004020a0981 */ /* 0x002ee2000c1e1900 */
[----:B------:R-:W-:Y:S01]  /*0240*/  MOV R0, 0x400 ;  /* 0x0000040000007802 */ /* 0x000fe20000000f00 */
[----:B------:R-:W0:Y:S03]  /*0250*/  S2R R11, SR_CgaCtaId ;  /* 0x00000000000b7919 */ /* 0x000e260000008800 */
[----:B0-----:R-:W-:-:S05]  /*0260*/  LEA R11, R11, R0, 0x18 ;  /* 0x000000000b0b7211 */ /* 0x001fca00078ec0ff */
[--C-:B------:R-:W-:Y:S02]  /*0270*/  IMAD R4, R4, 0x50, R11.reuse ;  /* 0x0000005004047824 */ /* 0x100fe400078e020b */
[----:B------:R-:W-:Y:S01]  /*0280*/  IMAD R0, R6, 0x50, R11 ;  /* 0x0000005006007824 */ /* 0x000fe200078e020b */
[----:B------:R-:W-:Y:S02]  /*0290*/  LEA R6, R9, R6, 0x4 ;  /* 0x0000000609067211 */ /* 0x000fe400078e20ff */
[----:B------:R-:W-:Y:S02]  /*02a0*/  LEA R5, R5, R4, 0x2 ;  /* 0x0000000405057211 */ /* 0x000fe400078e10ff */
[----:B------:R-:W-:Y:S02]  /*02b0*/  LEA R4, R7, R0, 0x2 ;  /* 0x0000000007047211 */ /* 0x000fe400078e10ff */
[----:B------:R-:W-:-:S04]  /*02c0*/  LEA R7, R8, R7, 0x4 ;  /* 0x0000000708077211 */ /* 0x000fc800078e20ff */
[----:B------:R-:W-:Y:S01]  /*02d0*/  ISETP.GE.AND P1, PT, R7, 0x2af8, PT ;  /* 0x00002af80700780c */ /* 0x000fe20003f26270 */
[----:B------:R-:W-:-:S03]  /*02e0*/  IMAD R7, R6, 0x2af8, R7 ;  /* 0x00002af806077824 */ /* 0x000fc600078e0207 */
[----:B------:R-:W-:Y:S01]  /*02f0*/  ISETP.LT.U32.AND P1, PT, R6, 0x2728, !P1 ;  /* 0x000027280600780c */ /* 0x000fe20004f21070 */
[----:B------:R-:W-:Y:S01]  /*0300*/  HFMA2 R6, -RZ, RZ, 0, 0 ;  /* 0x00000000ff067431 */ /* 0x000fe200000001ff */
[----:B------:R-:W-:Y:S01]  /*0310*/  LEA R7, R7, R7, 0x1 ;  /* 0x0000000707077211 */ /* 0x000fe200078e08ff */
[----:B---3--:R-:W-:Y:S01]  /*0320*/  STS [R5], R10 ;  /* 0x0000000a05007388 */ /* 0x008fe20000000800 */
[----:B------:R-:W-:Y:S06]  /*0330*/  BAR.SYNC.DEFER_BLOCKING 0x0 ;  /* 0x0000000000007b1d */ /* 0x000fec0000010000 */
[----:B------:R-:W2:Y:S04]  /*0340*/  LDS R0, [R4] ;  /* 0x0000000004007984 */ /* 0x000ea80000000800 */
[----:B------:R-:W0:Y:S04]  /*0350*/  LDS R14, [R4+0x4] ;  /* 0x00000400040e7984 */ /* 0x000e280000000800 */
[----:B------:R-:W1:Y:S04]  /*0360*/  LDS R15, [R4+0x8] ;  /* 0x00000800040f7984 */ /* 0x000e680000000800 */
[----:B------:R-:W3:Y:S04]  /*0370*/  LDS R18, [R4+0xc] ;  /* 0x00000c0004127984 */ /* 0x000ee80000000800 */
[----:B------:R-:W4:Y:S04]  /*0380*/  LDS R17, [R4+0x10] ;  /* 0x0000100004117984 */ /* 0x000f280000000800 */
[----:B------:R-:W5:Y:S04]  /*0390*/  LDS R19, [R4+0x50] ;  /* 0x0000500004137984 */ /* 0x000f680000000800 */
[----:B------:R-:W5:Y:S04]  /*03a0*/  LDS R16, [R4+0x54] ;  /* 0x0000540004107984 */ /* 0x000f680000000800 */
[----:B------:R-:W5:Y:S04]  /*03b0*/  LDS R13, [R4+0x58] ;  /* 0x00005800040d7984 */ /* 0x000f680000000800 */
[----:B------:R-:W5:Y:S04]  /*03c0*/  LDS R12, [R4+0x5c] ;  /* 0x00005c00040c7984 */ /* 0x000f680000000800 */
[----:B------:R-:W5:Y:S01]  /*03d0*/  LDS R10, [R4+0x60] ;  /* 0x00006000040a7984 */ /* 0x000f620000000800 */
[----:B--2---:R-:W-:-:S03]  /*03e0*/  FFMA R11, R0, UR8, RZ ;  /* 0x00000008000b7c23 */ /* 0x004fc600080000ff */
[----:B------:R-:W2:Y:S01]  /*03f0*/  LDS R0, [R4+0xa0] ;  /* 0x0000a00004007984 */ /* 0x000ea20000000800 */
[----:B0-----:R-:W-:-:S03]  /*0400*/  FFMA R14, R14, UR9, R11 ;  /* 0x000000090e0e7c23 */ /* 0x001fc6000800000b */
[----:B------:R-:W0:Y:S01]  /*0410*/  LDS R11, [R4+0xa4] ;  /* 0x0000a400040b7984 */ /* 0x000e220000000800 */
[----:B-1----:R-:W-:-:S03]  /*0420*/  FFMA R15, R15, UR10, R14 ;  /* 0x0000000a0f0f7c23 */ /* 0x002fc6000800000e */
[----:B------:R-:W1:Y:S01]  /*0430*/  LDS R14, [R4+0xa8] ;  /* 0x0000a800040e7984 */ /* 0x000e620000000800 */
[----:B---3--:R-:W-:-:S03]  /*0440*/  FFMA R18, R18, UR11, R15 ;  /* 0x0000000b12127c23 */ /* 0x008fc6000800000f */
[----:B------:R-:W3:Y:S01]  /*0450*/  LDS R15, [R4+0xac] ;  /* 0x0000ac00040f7984 */ /* 0x000ee20000000800 */
[----:B----4-:R-:W-:-:S03]  /*0460*/  FFMA R18, R17, UR12, R18 ;  /* 0x0000000c11127c23 */ /* 0x010fc60008000012 */
[----:B------:R-:W4:Y:S01]  /*0470*/  LDS R17, [R4+0xb0] ;  /* 0x0000b00004117984 */ /* 0x000f220000000800 */
[----:B-----5:R-:W-:-:S03]  /*0480*/  FFMA R19, R19, UR13, R18 ;  /* 0x0000000d13137c23 */ /* 0x020fc60008000012 */
[----:B------:R-:W5:Y:S01]  /*0490*/  LDS R18, [R4+0xf0] ;  /* 0x0000f00004127984 */ /* 0x000f620000000800 */
[----:B------:R-:W-:-:S03]  /*04a0*/  FFMA R20, R16, UR14, R19 ;  /* 0x0000000e10147c23 */ /* 0x000fc60008000013 */
[----:B------:R-:W5:Y:S01]  /*04b0*/  LDS R16, [R4+0xf4] ;  /* 0x0000f40004107984 */ /* 0x000f620000000800 */
[----:B------:R-:W-:-:S03]  /*04c0*/  FFMA R19, R13, UR15, R20 ;  /* 0x0000000f0d137c23 */ /* 0x000fc60008000014 */
[----:B------:R-:W5:Y:S01]  /*04d0*/  LDS R13, [R4+0xf8] ;  /* 0x0000f800040d7984 */ /* 0x000f620000000800 */
[----:B------:R-:W-:-:S03]  /*04e0*/  FFMA R19, R12, UR16, R19 ;  /* 0x000000100c137c23 */ /* 0x000fc60008000013 */
[----:B------:R-:W5:Y:S01]  /*04f0*/  LDS R12, [R4+0xfc] ;  /* 0x0000fc00040c7984 */ /* 0x000f620000000800 */
[----:B------:R-:W-:-:S03]  /*0500*/  FFMA R21, R10, UR17, R19 ;  /* 0x000000110a157c23 */ /* 0x000fc60008000013 */
[----:B------:R-:W5:Y:S01]  /*0510*/  LDS R19, [R4+0x100] ;  /* 0x0001000004137984 */ /* 0x000f620000000800 */
[----:B--2---:R-:W-:-:S03]  /*0520*/  FFMA R10, R0, UR18, R21 ;  /* 0x00000012000a7c23 */ /* 0x004fc60008000015 */
[----:B------:R-:W-:Y:S01]  /*0530*/  LDS R20, [R4+0x144] ;  /* 0x0001440004147984 */ /* 0x000fe20000000800 */
[----:B0-----:R-:W-:-:S03]  /*0540*/  FFMA R11, R11, UR19, R10 ;  /* 0x000000130b0b7c23 */ /* 0x001fc6000800000a */
[----:B------:R-:W0:Y:S01]  /*0550*/  LDS R0, [R4+0x140] ;  /* 0x0001400004007984 */ /* 0x000e220000000800 */
[----:B-1----:R-:W-:-:S03]  /*0560*/  FFMA R10, R14, UR20, R11 ;  /* 0x000000140e0a7c23 */ /* 0x002fc6000800000b */
[----:B------:R-:W-:Y:S01]  /*0570*/  LDS R21, [R4+0x14c] ;  /* 0x00014c0004157984 */ /* 0x000fe20000000800 */
[----:B---3--:R-:W-:-:S03]  /*0580*/  FFMA R10, R15, UR21, R10 ;  /* 0x000000150f0a7c23 */ /* 0x008fc6000800000a */
[----:B------:R-:W1:Y:S01]  /*0590*/  LDS R14, [R4+0x148] ;  /* 0x00014800040e7984 */ /* 0x000e620000000800 */
[----:B----4-:R-:W-:-:S03]  /*05a0*/  FFMA R17, R17, UR22, R10 ;  /* 0x0000001611117c23 */ /* 0x010fc6000800000a */
[----:B------:R-:W2:Y:S01]  /*05b0*/  LDS R15, [R4+0x150] ;  /* 0x00015000040f7984 */ /* 0x000ea20000000800 */
[----:B------:R-:W3:Y:S01]  /*05c0*/  LDC.64 R10, c[0x0][0x388] ;  /* 0x0000e200ff0a7b82 */ /* 0x000ee20000000a00 */
[----:B-----5:R-:W-:-:S04]  /*05d0*/  FFMA R17, R18, UR23, R17 ;  /* 0x0000001712117c23 */ /* 0x020fc80008000011 */
[----:B------:R-:W-:-:S04]  /*05e0*/  FFMA R16, R16, UR24, R17 ;  /* 0x0000001810107c23 */ /* 0x000fc80008000011 */
[----:B------:R-:W-:-:S04]  /*05f0*/  FFMA R13, R13, UR25, R16 ;  /* 0x000000190d0d7c23 */ /* 0x000fc80008000010 */
[----:B------:R-:W-:-:S04]  /*0600*/  FFMA R12, R12, UR26, R13 ;  /* 0x0000001a0c0c7c23 */ /* 0x000fc8000800000d */
[----:B------:R-:W-:Y:S01]  /*0610*/  FFMA R19, R19, UR27, R12 ;  /* 0x0000001b13137c23 */ /* 0x000fe2000800000c */
[----:B------:R-:W4:Y:S01]  /*0620*/  LDCU.128 UR24, c[0x3][0x40] ;  /* 0x00c00800ff1877ac */ /* 0x000f220008000c00 */
[----:B---3--:R-:W-:-:S04]  /*0630*/  IMAD.WIDE R10, R7, 0x4, R10 ;  /* 0x00000004070a7825 */ /* 0x008fc800078e020a */
[----:B0-----:R-:W-:-:S04]  /*0640*/  FFMA R19, R0, UR28, R19 ;  /* 0x0000001c00137c23 */ /* 0x001fc80008000013 */
[----:B------:R-:W-:-:S04]  /*0650*/  FFMA R19, R20, UR29, R19 ;  /* 0x0000001d14137c23 */ /* 0x000fc80008000013 */
[----:B-1----:R-:W-:-:S04]  /*0660*/  FFMA R14, R14, UR30, R19 ;  /* 0x0000001e0e0e7c23 */ /* 0x002fc80008000013 */
[----:B------:R-:W-:Y:S01]  /*0670*/  FFMA R14, R21, UR31, R14 ;  /* 0x0000001f150e7c23 */ /* 0x000fe2000800000e */
[----:B------:R-:W0:Y:S03]  /*0680*/  LDCU.128 UR28, c[0x3][0x50] ;  /* 0x00c00a00ff1c77ac */ /* 0x000e260008000c00 */
[----:B--2---:R-:W-:Y:S01]  /*0690*/  FFMA R15, R15, UR6, R14 ;  /* 0x000000060f0f7c23 */ /* 0x004fe2000800000e */
[----:B------:R-:W1:Y:S04]  /*06a0*/  LDCU UR6, c[0x3][0x3c] ;  /* 0x00c00780ff0677ac */ /* 0x000e680008000800 */
[----:B------:R-:W-:Y:S01]  /*06b0*/  @P1 STG.E desc[UR4][R10.64], R15 ;  /* 0x0000000f0a001986 */ /* 0x000fe2000c101904 */
[----:B------:R-:W-:Y:S06]  /*06c0*/  BAR.SYNC.DEFER_BLOCKING 0x0 ;  /* 0x0000000000007b1d */ /* 0x000fec0000010000 */
[----:B------:R-:W2:Y:S04]  /*06d0*/  @P0 LDG.E R6, desc[UR4][R2.64+0x4] ;  /* 0x0000040402060981 */ /* 0x000ea8000c1e1900 */
[----:B--2---:R-:W-:Y:S01]  /*06e0*/  STS [R5], R6 ;  /* 0x0000000605007388 */ /* 0x004fe20000000800 */
[----:B------:R-:W-:Y:S06]  /*06f0*/  BAR.SYNC.DEFER_BLOCKING 0x0 ;  /* 0x0000000000007b1d */ /* 0x000fec0000010000 */
[----:B------:R-:W2:Y:S04]  /*0700*/  LDS R0, [R4] ;  /* 0x0000000004007984 */ /* 0x000ea80000000800 */
[----:B------:R-:W3:Y:S04]  /*0710*/  LDS R13, [R4+0x4] ;  /* 0x00000400040d7984 */ /* 0x000ee80000000800 */
[----:B------:R-:W5:Y:S04]  /*0720*/  LDS R12, [R4+0x8] ;  /* 0x00000800040c7984 */ /* 0x000f680000000800 */
[----:B------:R-:W4:Y:S04]  /*0730*/  LDS R14, [R4+0xc] ;  /* 0x00000c00040e7984 */ /* 0x000f280000000800 */
[----:B------:R-:W0:Y:S04]  /*0740*/  LDS R17, [R4+0x10] ;  /* 0x0000100004117984 */ /* 0x000e280000000800 */
[----:B------:R-:W1:Y:S04]  /*0750*/  LDS R16, [R4+0x50] ;  /* 0x0000500004107984 */ /* 0x000e680000000800 */
[----:B------:R-:W1:Y:S04]  /*0760*/  LDS R19, [R4+0x54] ;  /* 0x0000540004137984 */ /* 0x000e680000000800 */
[----:B------:R-:W1:Y:S04]  /*0770*/  LDS R9, [R4+0x58] ;  /* 0x0000580004097984 */ /* 0x000e680000000800 */
[----:B------:R-:W1:Y:S04]  /*0780*/  LDS R7, [R4+0x5c] ;  /* 0x00005c0004077984 */ /* 0x000e680000000800 */
[----:B------:R-:W1:Y:S01]  /*0790*/  LDS R6, [R4+0x60] ;  /* 0x0000600004067984 */ /* 0x000e620000000800 */
[----:B--2---:R-:W-:-:S03]  /*07a0*/  FFMA R8, R0, UR8, RZ ;  /* 0x0000000800087c23 */ /* 0x004fc600080000ff */
[----:B------:R-:W-:Y:S01]  /*07b0*/  LDS R15, [R4+0xf0] ;  /* 0x0000f000040f7984 */ /* 0x000fe20000000800 */
[----:B---3--:R-:W-:-:S03]  /*07c0*/  FFMA R13, R13, UR9, R8 ;  /* 0x000000090d0d7c23 */ /* 0x008fc60008000008 */
[----:B------:R-:W2:Y:S01]  /*07d0*/  LDS R0, [R4+0xa0] ;  /* 0x0000a00004007984 */ /* 0x000ea20000000800 */
[----:B-----5:R-:W-:-:S03]  /*07e0*/  FFMA R13, R12, UR10, R13 ;  /* 0x0000000a0c0d7c23 */ /* 0x020fc6000800000d */
[----:B------:R-:W3:Y:S01]  /*07f0*/  LDS R8, [R4+0xa4] ;  /* 0x0000a40004087984 */ /* 0x000ee20000000800 */
[----:B----4-:R-:W-:-:S03]  /*0800*/  FFMA R14, R14, UR11, R13 ;  /* 0x0000000b0e0e7c23 */ /* 0x010fc6000800000d */
[----:B------:R-:W4:Y:S01]  /*0810*/  LDS R12, [R4+0xa8] ;  /* 0x0000a800040c7984 */ /* 0x000f220000000800 */
[----:B0-----:R-:W-:-:S03]  /*0820*/  FFMA R17, R17, UR12, R14 ;  /* 0x0000000c11117c23 */ /* 0x001fc6000800000e */
[----:B------:R-:W0:Y:S01]  /*0830*/  LDS R13, [R4+0xac] ;  /* 0x0000ac00040d7984 */ /* 0x000e220000000800 */
[----:B-1----:R-:W-:-:S03]  /*0840*/  FFMA R16, R16, UR13, R17 ;  /* 0x0000000d10107c23 */ /* 0x002fc60008000011 */
[----:B------:R-:W1:Y:S01]  /*0850*/  LDS R14, [R4+0xb0] ;  /* 0x0000b000040e7984 */ /* 0x000e620000000800 */
[----:B------:R-:W-:-:S03]  /*0860*/  FFMA R18, R19, UR14, R16 ;  /* 0x0000000e13127c23 */ /* 0x000fc60008000010 */
[----:B------:R-:W-:Y:S01]  /*0870*/  LDS R21, [R4+0x14c] ;  /* 0x00014c0004157984 */ /* 0x000fe20000000800 */
[----:B------:R-:W-:-:S03]  /*0880*/  FFMA R18, R9, UR15, R18 ;  /* 0x0000000f09127c23 */ /* 0x000fc60008000012 */
[----:B------:R-:W5:Y:S01]  /*0890*/  LDS R16, [R4+0xf4] ;  /* 0x0000f40004107984 */ /* 0x000f620000000800 */
[----:B------:R-:W-:-:S03]  /*08a0*/  FFMA R17, R7, UR16, R18 ;  /* 0x0000001007117c23 */ /* 0x000fc60008000012 */
[----:B------:R-:W5:Y:S01]  /*08b0*/  LDS R9, [R4+0xf8] ;  /* 0x0000f80004097984 */ /* 0x000f620000000800 */
[----:B------:R-:W-:-:S03]  /*08c0*/  FFMA R17, R6, UR17, R17 ;  /* 0x0000001106117c23 */ /* 0x000fc60008000011 */
[----:B------:R-:W5:Y:S04]  /*08d0*/  LDS R7, [R4+0xfc] ;  /* 0x0000fc0004077984 */ /* 0x000f680000000800 */
[----:B------:R-:W5:Y:S01]  /*08e0*/  LDS R6, [R4+0x100] ;  /* 0x0001000004067984 */ /* 0x000f620000000800 */
[----:B--2---:R-:W-:-:S03]  /*08f0*/  FFMA R17, R0, UR18, R17 ;  /* 0x0000001200117c23 */ /* 0x004fc60008000011 */
[----:B------:R-:W-:Y:S01]  /*0900*/  LDS R19, [R4+0x144] ;  /* 0x0001440004137984 */ /* 0x000fe20000000800 */
[----:B---3--:R-:W-:-:S03]  /*0910*/  FFMA R17, R8, UR19, R17 ;  /* 0x0000001308117c23 */ /* 0x008fc60008000011 */
[----:B------:R-:W2:Y:S01]  /*0920*/  LDS R0, [R4+0x140] ;  /* 0x0001400004007984 */ /* 0x000ea20000000800 */
[----:B----4-:R-:W-:-:S03]  /*0930*/  FFMA R12, R12, UR20, R17 ;  /* 0x000000140c0c7c23 */ /* 0x010fc60008000011 */
[----:B------:R-:W3:Y:S01]  /*0940*/  LDS R17, [R4+0x148] ;  /* 0x0001480004117984 */ /* 0x000ee20000000800 */
[----:B0-----:R-:W-:-:S04]  /*0950*/  FFMA R13, R13, UR21, R12 ;  /* 0x000000150d0d7c23 */ /* 0x001fc8000800000c */
[----:B-1----:R-:W-:Y:S02]  /*0960*/  FFMA R14, R14, UR22, R13 ;  /* 0x000000160e0e7c23 */ /* 0x002fe4000800000d */
[----:B------:R-:W0:Y:S02]  /*0970*/  LDS R13, [R4+0x150] ;  /* 0x00015000040d7984 */ /* 0x000e240000000800 */
[----:B------:R-:W-:Y:S01]  /*0980*/  FFMA R15, R15, UR6, R14 ;  /* 0x000000060f0f7c23 */ /* 0x000fe2000800000e */
[----:B------:R-:W0:Y:S03]  /*0990*/  LDCU UR6, c[0x3][0x60] ;  /* 0x00c00c00ff0677ac */ /* 0x000e260008000800 */
[----:B-----5:R-:W-:-:S04]  /*09a0*/  FFMA R16, R16, UR24, R15 ;  /* 0x0000001810107c23 */ /* 0x020fc8000800000f */
[----:B------:R-:W-:-:S04]  /*09b0*/  FFMA R16, R9, UR25, R16 ;  /* 0x0000001909107c23 */ /* 0x000fc80008000010 */
[----:B------:R-:W-:-:S04]  /*09c0*/  FFMA R7, R7, UR26, R16 ;  /* 0x0000001a07077c23 */ /* 0x000fc80008000010 */
[----:B------:R-:W-:Y:S01]  /*09d0*/  FFMA R7, R6, UR27, R7 ;  /* 0x0000001b06077c23 */ /* 0x000fe20008000007 */
[----:B------:R-:W-:-:S03]  /*09e0*/  MOV R6, RZ ;  /* 0x000000ff00067202 */ /* 0x000fc60000000f00 */
[----:B--2---:R-:W-:-:S04]  /*09f0*/  FFMA R0, R0, UR28, R7 ;  /* 0x0000001c00007c23 */ /* 0x004fc80008000007 */
[----:B------:R-:W-:-:S04]  /*0a00*/  FFMA R0, R19, UR29, R0 ;  /* 0x0000001d13007c23 */ /* 0x000fc80008000000 */
[----:B---3--:R-:W-:-:S04]  /*0a10*/  FFMA R0, R17, UR30, R0 ;  /* 0x0000001e11007c23 */ /* 0x008fc80008000000 */
[----:B------:R-:W-:-:S04]  /*0a20*/  FFMA R0, R21, UR31, R0 ;  /* 0x0000001f15007c23 */ /* 0x000fc80008000000 */
[----:B0-----:R-:W-:Y:S01]  /*0a30*/  FFMA R13, R13, UR6, R0 ;  /* 0x000000060d0d7c23 */ /* 0x001fe20008000000 */
[----:B------:R-:W0:Y:S04]  /*0a40*/  LDCU UR6, c[0x3][0x3c] ;  /* 0x00c00780ff0677ac */ /* 0x000e280008000800 */
[----:B------:R-:W-:Y:S01]  /*0a50*/  @P1 STG.E desc[UR4][R10.64+0x4], R13 ;  /* 0x0000040d0a001986 */ /* 0x000fe2000c101904 */
[----:B------:R-:W-:Y:S06]  /*0a60*/  BAR.SYNC.DEFER_BLOCKING 0x0 ;  /* 0x0000000000007b1d */ /* 0x000fec0000010000 */
[----:B------:R-:W2:Y:S04]  /*0a70*/  @P0 LDG.E R6, desc[UR4][R2.64+0x8] ;  /* 0x0000080402060981 */ /* 0x000ea8000c1e1900 */
[----:B--2---:R-:W-:Y:S01]  /*0a80*/  STS [R5], R6 ;  /* 0x0000000605007388 */ /* 0x004fe20000000800 */
[----:B------:R-:W-:Y:S06]  /*0a90*/  BAR.SYNC.DEFER_BLOCKING 0x0 ;  /* 0x0000000000007b1d */ /* 0x000fec0000010000 */
[----:B------:R-:W1:Y:S04]  /*0aa0*/  LDS R0, [R4] ;  /* 0x0000000004007984 */ /* 0x000e680000000800 */
[----:B------:R-:W2:Y:S04]  /*0ab0*/  LDS R8, [R4+0x4] ;  /* 0x0000040004087984 */ /* 0x000ea80000000800 */
[----:B------:R-:W3:Y:S04]  /*0ac0*/  LDS R7, [R4+0x8] ;  /* 0x0000080004077984 */ /* 0x000ee80000000800 */
[----:B------:R-:W4:Y:S04]  /*0ad0*/  LDS R12, [R4+0xc] ;  /* 0x00000c00040c7984 */ /* 0x000f280000000800 */
[----:B------:R-:W5:Y:S04]  /*0ae0*/  LDS R14, [R4+0x10] ;  /* 0x00001000040e7984 */ /* 0x000f680000000800 */
[----:B------:R-:W0:Y:S04]  /*0af0*/  LDS R9, [R4+0x50] ;  /* 0x0000500004097984 */ /* 0x000e280000000800 */
[----:B------:R-:W0:Y:S04]  /*0b00*/  LDS R16, [R4+0x54] ;  /* 0x0000540004107984 */ /* 0x000e280000000800 */
[----:B------:R-:W0:Y:S04]  /*0b10*/  LDS R13, [R4+0x58] ;  /* 0x00005800040d7984 */ /* 0x000e280000000800 */
[----:B------:R-:W0:Y:S04]  /*0b20*/  LDS R18, [R4+0x5c] ;  /* 0x00005c0004127984 */ /* 0x000e280000000800 */
[----:B------:R-:W0:Y:S01]  /*0b30*/  LDS R2, [R4+0x60] ;  /* 0x0000600004027984 */ /* 0x000e220000000800 */
[----:B-1----:R-:W-:-:S03]  /*0b40*/  FFMA R3, R0, UR8, RZ ;  /* 0x0000000800037c23 */ /* 0x002fc600080000ff */
[----:B------:R-:W-:Y:S01]  /*0b50*/  LDS R5, [R4+0xa8] ;  /* 0x0000a80004057984 */ /* 0x000fe20000000800 */
[----:B--2---:R-:W-:-:S03]  /*0b60*/  FFMA R8, R8, UR9, R3 ;  /* 0x0000000908087c23 */ /* 0x004fc60008000003 */
[----:B------:R-:W1:Y:S01]  /*0b70*/  LDS R0, [R4+0xa0] ;  /* 0x0000a00004007984 */ /* 0x000e620000000800 */
[----:B---3--:R-:W-:-:S03]  /*0b80*/  FFMA R7, R7, UR10, R8 ;  /* 0x0000000a07077c23 */ /* 0x008fc60008000008 */
[----:B------:R-:W2:Y:S01]  /*0b90*/  LDS R3, [R4+0xa4] ;  /* 0x0000a40004037984 */ /* 0x000ea20000000800 */
[----:B----4-:R-:W-:-:S03]  /*0ba0*/  FFMA R7, R12, UR11, R7 ;  /* 0x0000000b0c077c23 */ /* 0x010fc60008000007 */
[----:B------:R-:W3:Y:S01]  /*0bb0*/  LDS R6, [R4+0xac] ;  /* 0x0000ac0004067984 */ /* 0x000ee20000000800 */
[----:B------:R-:W4:Y:S01]  /*0bc0*/  LDCU.128 UR8, c[0x3][0x40] ;  /* 0x00c00800ff0877ac */ /* 0x000f220008000c00 */
[----:B-----5:R-:W-:Y:S02]  /*0bd0*/  FFMA R14, R14, UR12, R7 ;  /* 0x0000000c0e0e7c23 */ /* 0x020fe40008000007 */
[----:B------:R-:W-:Y:S02]  /*0be0*/  LDS R8, [R4+0xf0] ;  /* 0x0000f00004087984 */ /* 0x000fe40000000800 */
[----:B0-----:R-:W-:Y:S02]  /*0bf0*/  FFMA R9, R9, UR13, R14 ;  /* 0x0000000d09097c23 */ /* 0x001fe4000800000e */
[----:B------:R-:W0:Y:S02]  /*0c00*/  LDS R7, [R4+0xb0] ;  /* 0x0000b00004077984 */ /* 0x000e240000000800 */
[----:B------:R-:W-:-:S02]  /*0c10*/  FFMA R16, R16, UR14, R9 ;  /* 0x0000000e10107c23 */ /* 0x000fc40008000009 */
[----:B------:R-:W-:Y:S02]  /*0c20*/  LDS R12, [R4+0xf8] ;  /* 0x0000f800040c7984 */ /* 0x000fe40000000800 */
[----:B------:R-:W-:Y:S02]  /*0c30*/  FFMA R13, R13, UR15, R16 ;  /* 0x0000000f0d0d7c23 */ /* 0x000fe40008000010 */
[----:B------:R-:W4:Y:S01]  /*0c40*/  LDS R9, [R4+0xf4] ;  /* 0x0000f40004097984 */ /* 0x000f220000000800 */
[----:B------:R-:W5:Y:S01]  /*0c50*/  LDCU.128 UR12, c[0x3][0x50] ;  /* 0x00c00a00ff0c77ac */ /* 0x000f620008000c00 */
[----:B------:R-:W-:Y:S02]  /*0c60*/  FFMA R13, R18, UR16, R13 ;  /* 0x00000010120d7c23 */ /* 0x000fe4000800000d */
[----:B------:R-:W5:Y:S02]  /*0c70*/  LDS R14, [R4+0xfc] ;  /* 0x0000fc00040e7984 */ /* 0x000f640000000800 */
[----:B------:R-:W-:-:S02]  /*0c80*/  FFMA R13, R2, UR17, R13 ;  /* 0x00000011020d7c23 */ /* 0x000fc4000800000d */
[----:B------:R-:W-:Y:S04]  /*0c90*/  LDS R15, [R4+0x148] ;  /* 0x00014800040f7984 */ /* 0x000fe80000000800 */
[----:B------:R-:W5:Y:S01]  /*0ca0*/  LDS R2, [R4+0x100] ;  /* 0x0001000004027984 */ /* 0x000f620000000800 */
[----:B-1----:R-:W-:-:S03]  /*0cb0*/  FFMA R0, R0, UR18, R13 ;  /* 0x0000001200007c23 */ /* 0x002fc6000800000d */
[----:B------:R-:W-:Y:S01]  /*0cc0*/  LDS R17, [R4+0x150] ;  /* 0x0001500004117984 */ /* 0x000fe20000000800 */
[----:B--2---:R-:W-:-:S03]  /*0cd0*/  FFMA R0, R3, UR19, R0 ;  /* 0x0000001303007c23 */ /* 0x004fc60008000000 */
[----:B------:R-:W1:Y:S01]  /*0ce0*/  LDS R13, [R4+0x140] ;  /* 0x00014000040d7984 */ /* 0x000e620000000800 */
[----:B------:R-:W-:-:S03]  /*0cf0*/  FFMA R5, R5, UR20, R0 ;  /* 0x0000001405057c23 */ /* 0x000fc60008000000 */
[----:B------:R-:W2:Y:S01]  /*0d00*/  LDS R3, [R4+0x144] ;  /* 0x0001440004037984 */ /* 0x000ea20000000800 */
[----:B---3--:R-:W-:-:S03]  /*0d10*/  FFMA R6, R6, UR21, R5 ;  /* 0x0000001506067c23 */ /* 0x008fc60008000005 */
[----:B------:R-:W3:Y:S01]  /*0d20*/  LDS R5, [R4+0x14c] ;  /* 0x00014c0004057984 */ /* 0x000ee20000000800 */
[----:B0-----:R-:W-:-:S04]  /*0d30*/  FFMA R7, R7, UR22, R6 ;  /* 0x0000001607077c23 */ /* 0x001fc80008000006 */
[----:B------:R-:W-:Y:S01]  /*0d40*/  FFMA R8, R8, UR6, R7 ;  /* 0x0000000608087c23 */ /* 0x000fe20008000007 */
[----:B------:R-:W0:Y:S03]  /*0d50*/  LDCU UR6, c[0x3][0x60] ;  /* 0x00c00c00ff0677ac */ /* 0x000e260008000800 */
[----:B----4-:R-:W-:-:S04]  /*0d60*/  FFMA R9, R9, UR8, R8 ;  /* 0x0000000809097c23 */ /* 0x010fc80008000008 */
[----:B------:R-:W-:-:S04]  /*0d70*/  FFMA R9, R12, UR9, R9 ;  /* 0x000000090c097c23 */ /* 0x000fc80008000009 */
[----:B-----5:R-:W-:-:S04]  /*0d80*/  FFMA R9, R14, UR10, R9 ;  /* 0x0000000a0e097c23 */ /* 0x020fc80008000009 */
[----:B------:R-:W-:-:S04]  /*0d90*/  FFMA R2, R2, UR11, R9 ;  /* 0x0000000b02027c23 */ /* 0x000fc80008000009 */
[----:B-1----:R-:W-:-:S04]  /*0da0*/  FFMA R2, R13, UR12, R2 ;  /* 0x0000000c0d027c23 */ /* 0x002fc80008000002 */
[----:B--2---:R-:W-:-:S04]  /*0db0*/  FFMA R2, R3, UR13, R2 ;  /* 0x0000000d03027c23 */ /* 0x004fc80008000002 */
[----:B------:R-:W-:-:S04]  /*0dc0*/  FFMA R2, R15, UR14, R2 ;  /* 0x0000000e0f027c23 */ /* 0x000fc80008000002 */
[----:B---3--:R-:W-:-:S04]  /*0dd0*/  FFMA R2, R5, UR15, R2 ;  /* 0x0000000f05027c23 */ /* 0x008fc80008000002 */
[----:B0-----:R-:W-:-:S05]  /*0de0*/  FFMA R17, R17, UR6, R2 ;  /* 0x0000000611117c23 */ /* 0x001fca0008000002 */
[----:B------:R-:W-:Y:S01]  /*0df0*/  @P1 STG.E desc[UR4][R10.64+0x8], R17 ;  /* 0x000008110a001986 */ /* 0x000fe2000c101904 */
[----:B------:R-:W-:Y:S06]  /*0e00*/  BAR.SYNC.DEFER_BLOCKING 0x0 ;  /* 0x0000000000007b1d */ /* 0x000fec0000010000 */
[----:B------:R-:W-:Y:S05]  /*0e10*/  EXIT ;  /* 0x000000000000794d */ /* 0x000fea0003800000 */
.L_x_232:
        /* <DEDUP_REMOVED lines=14> */
.L_x_235:


//--------------------- .nv.shared._Z40convolution_tiled_2D_const_mem_kernel_v2PfS_ --------------------------
	.section	.nv.shared._Z40convolution_tiled_2D_const_mem_kernel_v2PfS_,"aw",@nobits
	.sectionflags	@""
	.align	4
.nv.shared._Z40convolution_tiled_2D_const_mem_kernel_v2PfS_:
	.zero		2624


//--------------------- .nv.shared.reserved.0     --------------------------
	.section	.nv.shared.reserved.0,"aw",@nobits
	.weak		__nv_reservedSMEM_offset_0_alias
	.size		__nv_reservedSMEM_offset_0_alias, 0, 64
	.other		__nv_reservedSMEM_offset_0_alias,@"STO_CUDA_RESERVED_SHARED STV_DEFAULT"
__nv_reservedSMEM_offset_0_alias:
	.zero		0
	.zero		64


//--------------------- .nv.shared._Z37convolution_tiled_2D_const_mem_kernelPfS_ --------------------------
	.section	.nv.shared._Z37convolution_tiled_2D_const_mem_kernelPfS_,"aw",@nobits
	.sectionflags	@""
	.align	4
.nv.shared._Z37convolution_tiled_2D_const_mem_kernelPfS_:
	.zero		2048


//--------------------- .nv.shared._Z11convolutionPfS_ --------------------------
	.section	.nv.shared._Z11convolutionPfS_,"aw",@nobits
	.sectionflags	@""
	.align	4
.nv.shared._Z11convolutionPfS_:
	.zero		2624


//--------------------- .nv.constant0._Z40convolution_tiled_2D_const_mem_kernel_v2PfS_ --------------------------
	.section	.nv.constant0._Z40convolution_tiled_2D_const_mem_kernel_v2PfS_,"a",@progbits
	.sectionflags	@""
	.align	4
.nv.constant0._Z40convolution_tiled_2D_const_mem_kernel_v2PfS_:
	.zero		912


//--------------------- .nv.constant0._Z37convolution_tiled_2D_const_mem_kernelPfS_ --------------------------
	.section	.nv.constant0._Z37convolution_tiled_2D_const_mem_kernelPfS_,"a",@progbits
	.sectionflags	@""
	.align	4
.nv.constant0._Z37convolution_tiled_2D_const_mem_kernelPfS_:
	.zero		912


//--------------------- .nv.constant0._Z11convolutionPfS_ --------------------------
	.section	.nv.constant0._Z11convolutionPfS_,"a",@progbits
	.sectionflags	@""
	.align	4
.nv.constant0._Z11convolutionPfS_:
	.zero		912


//--------------------- SYMBOLS --------------------------

	.type		.nv.reservedSmem.offset0,@object
	.size		.nv.reservedSmem.offset0,0x4
	.type		.nv.reservedSmem.cap,@object
	.size		.nv.reservedSmem.cap,0x4
